//
// Generated by NVIDIA NVVM Compiler
//
// Compiler Build ID: CL-36424714
// Cuda compilation tools, release 13.0, V13.0.88
// Based on NVVM 20.0.0
//

.version 9.0
.target sm_100
.address_size 64

	// .globl	_Z20test_mma_ones_kernelPi

.visible .entry _Z20test_mma_ones_kernelPi(
	.param .u64 .ptr .align 1 _Z20test_mma_ones_kernelPi_param_0
)
{
	.reg .pred 	%p<2>;
	.reg .b32 	%r<19>;
	.reg .b64 	%rd<5>;

	ld.param.u64 	%rd2, [_Z20test_mma_ones_kernelPi_param_0];
	cvta.to.global.u64 	%rd1, %rd2;
	mov.u32 	%r17, %tid.x;
	and.b32  	%r1, %r17, 31;
	mov.b32 	%r12, 286331153;
	mov.b32 	%r16, 0;
	// begin inline asm
	mma.sync.aligned.m16n8k32.row.col.s32.s4.s4.s32 {%r6, %r7, %r8, %r9}, {%r12, %r12}, {%r12}, {%r16, %r16, %r16, %r16};
	// end inline asm
	setp.ne.s32 	%p1, %r1, 0;
	@%p1 bra 	$L__BB0_2;
	st.global.u32 	[%rd1], %r6;
	st.global.u32 	[%rd1+4], %r7;
	st.global.u32 	[%rd1+8], %r8;
	st.global.u32 	[%rd1+12], %r9;
$L__BB0_2:
	shl.b32 	%r18, %r1, 2;
	mul.wide.u32 	%rd3, %r18, 4;
	add.s64 	%rd4, %rd1, %rd3;
	st.global.u32 	[%rd4+16], %r6;
	st.global.u32 	[%rd4+20], %r7;
	st.global.u32 	[%rd4+24], %r8;
	st.global.u32 	[%rd4+28], %r9;
	ret;

}
	// .globl	_Z25test_mma_row_index_kernelPiPaS0_
.visible .entry _Z25test_mma_row_index_kernelPiPaS0_(
	.param .u64 .ptr .align 1 _Z25test_mma_row_index_kernelPiPaS0__param_0,
	.param .u64 .ptr .align 1 _Z25test_mma_row_index_kernelPiPaS0__param_1,
	.param .u64 .ptr .align 1 _Z25test_mma_row_index_kernelPiPaS0__param_2
)
{
	.reg .b16 	%rs<16>;
	.reg .b32 	%r<92>;
	.reg .b64 	%rd<14>;

	ld.param.u64 	%rd1, [_Z25test_mma_row_index_kernelPiPaS0__param_0];
	ld.param.u64 	%rd2, [_Z25test_mma_row_index_kernelPiPaS0__param_1];
	ld.param.u64 	%rd3, [_Z25test_mma_row_index_kernelPiPaS0__param_2];
	cvta.to.global.u64 	%rd4, %rd2;
	mov.u32 	%r12, %tid.x;
	shl.b32 	%r13, %r12, 3;
	and.b32  	%r14, %r13, 248;
	cvt.u64.u32 	%rd5, %r14;
	add.s64 	%rd6, %rd4, %rd5;
	ld.global.u8 	%rs1, [%rd6];
	and.b16  	%rs2, %rs1, 15;
	ld.global.u8 	%rs3, [%rd6+1];
	shl.b16 	%rs4, %rs3, 4;
	or.b16  	%rs5, %rs4, %rs2;
	cvt.u32.u16 	%r15, %rs5;
	and.b32  	%r16, %r15, 255;
	ld.global.u8 	%r17, [%rd6+2];
	shl.b32 	%r18, %r17, 8;
	and.b32  	%r19, %r18, 3840;
	or.b32  	%r20, %r19, %r16;
	ld.global.u8 	%r21, [%rd6+3];
	shl.b32 	%r22, %r21, 12;
	and.b32  	%r23, %r22, 61440;
	or.b32  	%r24, %r23, %r20;
	ld.global.u8 	%r25, [%rd6+4];
	shl.b32 	%r26, %r25, 16;
	and.b32  	%r27, %r26, 983040;
	or.b32  	%r28, %r27, %r24;
	ld.global.u8 	%r29, [%rd6+5];
	shl.b32 	%r30, %r29, 20;
	and.b32  	%r31, %r30, 15728640;
	or.b32  	%r32, %r31, %r28;
	ld.global.u8 	%r33, [%rd6+6];
	shl.b32 	%r34, %r33, 24;
	and.b32  	%r35, %r34, 251658240;
	or.b32  	%r36, %r35, %r32;
	ld.global.u8 	%r37, [%rd6+7];
	shl.b32 	%r38, %r37, 28;
	or.b32  	%r5, %r38, %r36;
	ld.global.u8 	%rs6, [%rd6+256];
	and.b16  	%rs7, %rs6, 15;
	ld.global.u8 	%rs8, [%rd6+257];
	shl.b16 	%rs9, %rs8, 4;
	or.b16  	%rs10, %rs9, %rs7;
	cvt.u32.u16 	%r39, %rs10;
	and.b32  	%r40, %r39, 255;
	ld.global.u8 	%r41, [%rd6+258];
	shl.b32 	%r42, %r41, 8;
	and.b32  	%r43, %r42, 3840;
	or.b32  	%r44, %r43, %r40;
	ld.global.u8 	%r45, [%rd6+259];
	shl.b32 	%r46, %r45, 12;
	and.b32  	%r47, %r46, 61440;
	or.b32  	%r48, %r47, %r44;
	ld.global.u8 	%r49, [%rd6+260];
	shl.b32 	%r50, %r49, 16;
	and.b32  	%r51, %r50, 983040;
	or.b32  	%r52, %r51, %r48;
	ld.global.u8 	%r53, [%rd6+261];
	shl.b32 	%r54, %r53, 20;
	and.b32  	%r55, %r54, 15728640;
	or.b32  	%r56, %r55, %r52;
	ld.global.u8 	%r57, [%rd6+262];
	shl.b32 	%r58, %r57, 24;
	and.b32  	%r59, %r58, 251658240;
	or.b32  	%r60, %r59, %r56;
	ld.global.u8 	%r61, [%rd6+263];
	shl.b32 	%r62, %r61, 28;
	or.b32  	%r6, %r62, %r60;
	and.b32  	%r63, %r12, 24;
	shl.b32 	%r64, %r12, 5;
	and.b32  	%r65, %r64, 224;
	or.b32  	%r66, %r65, %r63;
	cvta.to.global.u64 	%rd7, %rd3;
	cvt.u64.u32 	%rd8, %r66;
	add.s64 	%rd9, %rd7, %rd8;
	ld.global.u8 	%rs11, [%rd9];
	and.b16  	%rs12, %rs11, 15;
	ld.global.u8 	%rs13, [%rd9+1];
	shl.b16 	%rs14, %rs13, 4;
	or.b16  	%rs15, %rs14, %rs12;
	cvt.u32.u16 	%r67, %rs15;
	and.b32  	%r68, %r67, 255;
	ld.global.u8 	%r69, [%rd9+2];
	shl.b32 	%r70, %r69, 8;
	and.b32  	%r71, %r70, 3840;
	or.b32  	%r72, %r71, %r68;
	ld.global.u8 	%r73, [%rd9+3];
	shl.b32 	%r74, %r73, 12;
	and.b32  	%r75, %r74, 61440;
	or.b32  	%r76, %r75, %r72;
	ld.global.u8 	%r77, [%rd9+4];
	shl.b32 	%r78, %r77, 16;
	and.b32  	%r79, %r78, 983040;
	or.b32  	%r80, %r79, %r76;
	ld.global.u8 	%r81, [%rd9+5];
	shl.b32 	%r82, %r81, 20;
	and.b32  	%r83, %r82, 15728640;
	or.b32  	%r84, %r83, %r80;
	ld.global.u8 	%r85, [%rd9+6];
	shl.b32 	%r86, %r85, 24;
	and.b32  	%r87, %r86, 251658240;
	or.b32  	%r88, %r87, %r84;
	ld.global.u8 	%r89, [%rd9+7];
	shl.b32 	%r90, %r89, 28;
	or.b32  	%r7, %r90, %r88;
	cvta.to.global.u64 	%rd10, %rd1;
	mov.b32 	%r11, 0;
	// begin inline asm
	mma.sync.aligned.m16n8k32.row.col.s32.s4.s4.s32 {%r1, %r2, %r3, %r4}, {%r5, %r6}, {%r7}, {%r11, %r11, %r11, %r11};
	// end inline asm
	shl.b32 	%r91, %r12, 4;
	cvt.u64.u32 	%rd11, %r91;
	and.b64  	%rd12, %rd11, 496;
	add.s64 	%rd13, %rd10, %rd12;
	st.global.u32 	[%rd13], %r1;
	st.global.u32 	[%rd13+4], %r2;
	st.global.u32 	[%rd13+8], %r3;
	st.global.u32 	[%rd13+12], %r4;
	ret;

}
	// .globl	_Z32test_mma_layout_discovery_kernelPi
.visible .entry _Z32test_mma_layout_discovery_kernelPi(
	.param .u64 .ptr .align 1 _Z32test_mma_layout_discovery_kernelPi_param_0
)
{
	.reg .b32 	%r<16>;
	.reg .b64 	%rd<5>;

	ld.param.u64 	%rd1, [_Z32test_mma_layout_discovery_kernelPi_param_0];
	cvta.to.global.u64 	%rd2, %rd1;
	mov.u32 	%r12, %tid.x;
	and.b32  	%r13, %r12, 31;
	mul.lo.s32 	%r8, %r13, 1000;
	or.b32  	%r9, %r8, 1;
	or.b32  	%r10, %r8, 2;
	or.b32  	%r11, %r8, 3;
	mov.b32 	%r7, 0;
	// begin inline asm
	mma.sync.aligned.m16n8k32.row.col.s32.s4.s4.s32 {%r1, %r2, %r3, %r4}, {%r7, %r7}, {%r7}, {%r8, %r9, %r10, %r11};
	// end inline asm
	shl.b32 	%r14, %r12, 2;
	and.b32  	%r15, %r14, 124;
	mul.wide.u32 	%rd3, %r15, 4;
	add.s64 	%rd4, %rd2, %rd3;
	st.global.u32 	[%rd4], %r1;
	st.global.u32 	[%rd4+4], %r2;
	st.global.u32 	[%rd4+8], %r3;
	st.global.u32 	[%rd4+12], %r4;
	ret;

}
	// .globl	_Z29test_discover_b_layout_kernelPKaPii
.visible .entry _Z29test_discover_b_layout_kernelPKaPii(
	.param .u64 .ptr .align 1 _Z29test_discover_b_layout_kernelPKaPii_param_0,
	.param .u64 .ptr .align 1 _Z29test_discover_b_layout_kernelPKaPii_param_1,
	.param .u32 _Z29test_discover_b_layout_kernelPKaPii_param_2
)
{
	.reg .pred 	%p<6>;
	.reg .b16 	%rs<18>;
	.reg .b32 	%r<134>;
	.reg .b64 	%rd<16>;

	ld.param.u64 	%rd3, [_Z29test_discover_b_layout_kernelPKaPii_param_0];
	ld.param.u64 	%rd2, [_Z29test_discover_b_layout_kernelPKaPii_param_1];
	ld.param.u32 	%r7, [_Z29test_discover_b_layout_kernelPKaPii_param_2];
	cvta.to.global.u64 	%rd1, %rd3;
	mov.b32 	%r133, 0;
	mov.u32 	%r1, %tid.x;
	setp.gt.s32 	%p1, %r7, 1;
	@%p1 bra 	$L__BB3_4;
	setp.eq.s32 	%p4, %r7, 0;
	@%p4 bra 	$L__BB3_7;
	setp.eq.s32 	%p5, %r7, 1;
	@%p5 bra 	$L__BB3_3;
	bra.uni 	$L__BB3_9;
$L__BB3_3:
	and.b32  	%r63, %r1, 28;
	shl.b32 	%r64, %r1, 6;
	and.b32  	%r65, %r64, 192;
	or.b32  	%r66, %r65, %r63;
	cvt.u64.u32 	%rd8, %r66;
	add.s64 	%rd9, %rd1, %rd8;
	ld.global.u8 	%r67, [%rd9];
	ld.global.u8 	%r68, [%rd9+32];
	shl.b32 	%r69, %r68, 16;
	or.b32  	%r70, %r69, %r67;
	and.b32  	%r71, %r70, 983055;
	ld.global.u8 	%rs11, [%rd9+1];
	shl.b16 	%rs12, %rs11, 4;
	cvt.u32.u16 	%r72, %rs12;
	and.b32  	%r73, %r72, 240;
	ld.global.u8 	%r74, [%rd9+33];
	shl.b32 	%r75, %r74, 20;
	and.b32  	%r76, %r75, 15728640;
	or.b32  	%r77, %r76, %r73;
	or.b32  	%r78, %r77, %r71;
	ld.global.u8 	%r79, [%rd9+2];
	shl.b32 	%r80, %r79, 8;
	and.b32  	%r81, %r80, 3840;
	ld.global.u8 	%r82, [%rd9+34];
	shl.b32 	%r83, %r82, 24;
	and.b32  	%r84, %r83, 251658240;
	or.b32  	%r85, %r84, %r81;
	or.b32  	%r86, %r85, %r78;
	ld.global.u8 	%r87, [%rd9+3];
	shl.b32 	%r88, %r87, 12;
	and.b32  	%r89, %r88, 61440;
	ld.global.u8 	%r90, [%rd9+35];
	shl.b32 	%r91, %r90, 28;
	or.b32  	%r92, %r91, %r89;
	or.b32  	%r133, %r92, %r86;
	bra.uni 	$L__BB3_9;
$L__BB3_4:
	setp.eq.s32 	%p2, %r7, 2;
	@%p2 bra 	$L__BB3_8;
	setp.eq.s32 	%p3, %r7, 3;
	@%p3 bra 	$L__BB3_6;
	bra.uni 	$L__BB3_9;
$L__BB3_6:
	and.b32  	%r9, %r1, 24;
	shl.b32 	%r10, %r1, 5;
	and.b32  	%r11, %r10, 224;
	or.b32  	%r12, %r11, %r9;
	cvt.u64.u32 	%rd4, %r12;
	add.s64 	%rd5, %rd1, %rd4;
	ld.global.u8 	%rs1, [%rd5];
	and.b16  	%rs2, %rs1, 15;
	ld.global.u8 	%rs3, [%rd5+1];
	shl.b16 	%rs4, %rs3, 4;
	or.b16  	%rs5, %rs4, %rs2;
	cvt.u32.u16 	%r13, %rs5;
	and.b32  	%r14, %r13, 255;
	ld.global.u8 	%r15, [%rd5+2];
	shl.b32 	%r16, %r15, 8;
	and.b32  	%r17, %r16, 3840;
	or.b32  	%r18, %r17, %r14;
	ld.global.u8 	%r19, [%rd5+3];
	shl.b32 	%r20, %r19, 12;
	and.b32  	%r21, %r20, 61440;
	or.b32  	%r22, %r21, %r18;
	ld.global.u8 	%r23, [%rd5+4];
	shl.b32 	%r24, %r23, 16;
	and.b32  	%r25, %r24, 983040;
	or.b32  	%r26, %r25, %r22;
	ld.global.u8 	%r27, [%rd5+5];
	shl.b32 	%r28, %r27, 20;
	and.b32  	%r29, %r28, 15728640;
	or.b32  	%r30, %r29, %r26;
	ld.global.u8 	%r31, [%rd5+6];
	shl.b32 	%r32, %r31, 24;
	and.b32  	%r33, %r32, 251658240;
	or.b32  	%r34, %r33, %r30;
	ld.global.u8 	%r35, [%rd5+7];
	shl.b32 	%r36, %r35, 28;
	or.b32  	%r133, %r36, %r34;
	bra.uni 	$L__BB3_9;
$L__BB3_7:
	and.b32  	%r93, %r1, 24;
	shl.b32 	%r94, %r1, 5;
	and.b32  	%r95, %r94, 224;
	or.b32  	%r96, %r95, %r93;
	cvt.u64.u32 	%rd10, %r96;
	add.s64 	%rd11, %rd1, %rd10;
	ld.global.u8 	%rs13, [%rd11];
	and.b16  	%rs14, %rs13, 15;
	ld.global.u8 	%rs15, [%rd11+1];
	shl.b16 	%rs16, %rs15, 4;
	or.b16  	%rs17, %rs16, %rs14;
	cvt.u32.u16 	%r97, %rs17;
	and.b32  	%r98, %r97, 255;
	ld.global.u8 	%r99, [%rd11+2];
	shl.b32 	%r100, %r99, 8;
	and.b32  	%r101, %r100, 3840;
	or.b32  	%r102, %r101, %r98;
	ld.global.u8 	%r103, [%rd11+3];
	shl.b32 	%r104, %r103, 12;
	and.b32  	%r105, %r104, 61440;
	or.b32  	%r106, %r105, %r102;
	ld.global.u8 	%r107, [%rd11+4];
	shl.b32 	%r108, %r107, 16;
	and.b32  	%r109, %r108, 983040;
	or.b32  	%r110, %r109, %r106;
	ld.global.u8 	%r111, [%rd11+5];
	shl.b32 	%r112, %r111, 20;
	and.b32  	%r113, %r112, 15728640;
	or.b32  	%r114, %r113, %r110;
	ld.global.u8 	%r115, [%rd11+6];
	shl.b32 	%r116, %r115, 24;
	and.b32  	%r117, %r116, 251658240;
	or.b32  	%r118, %r117, %r114;
	ld.global.u8 	%r119, [%rd11+7];
	shl.b32 	%r120, %r119, 28;
	or.b32  	%r133, %r120, %r118;
	bra.uni 	$L__BB3_9;
$L__BB3_8:
	shl.b32 	%r37, %r1, 3;
	and.b32  	%r38, %r37, 248;
	cvt.u64.u32 	%rd6, %r38;
	add.s64 	%rd7, %rd1, %rd6;
	ld.global.u8 	%rs6, [%rd7];
	and.b16  	%rs7, %rs6, 15;
	ld.global.u8 	%rs8, [%rd7+1];
	shl.b16 	%rs9, %rs8, 4;
	or.b16  	%rs10, %rs9, %rs7;
	cvt.u32.u16 	%r39, %rs10;
	and.b32  	%r40, %r39, 255;
	ld.global.u8 	%r41, [%rd7+2];
	shl.b32 	%r42, %r41, 8;
	and.b32  	%r43, %r42, 3840;
	or.b32  	%r44, %r43, %r40;
	ld.global.u8 	%r45, [%rd7+3];
	shl.b32 	%r46, %r45, 12;
	and.b32  	%r47, %r46, 61440;
	or.b32  	%r48, %r47, %r44;
	ld.global.u8 	%r49, [%rd7+4];
	shl.b32 	%r50, %r49, 16;
	and.b32  	%r51, %r50, 983040;
	or.b32  	%r52, %r51, %r48;
	ld.global.u8 	%r53, [%rd7+5];
	shl.b32 	%r54, %r53, 20;
	and.b32  	%r55, %r54, 15728640;
	or.b32  	%r56, %r55, %r52;
	ld.global.u8 	%r57, [%rd7+6];
	shl.b32 	%r58, %r57, 24;
	and.b32  	%r59, %r58, 251658240;
	or.b32  	%r60, %r59, %r56;
	ld.global.u8 	%r61, [%rd7+7];
	shl.b32 	%r62, %r61, 28;
	or.b32  	%r133, %r62, %r60;
$L__BB3_9:
	cvta.to.global.u64 	%rd12, %rd2;
	mov.b32 	%r126, 286331153;
	mov.b32 	%r131, 0;
	// begin inline asm
	mma.sync.aligned.m16n8k32.row.col.s32.s4.s4.s32 {%r121, %r122, %r123, %r124}, {%r126, %r126}, {%r133}, {%r131, %r131, %r131, %r131};
	// end inline asm
	shl.b32 	%r132, %r1, 4;
	cvt.u64.u32 	%rd13, %r132;
	and.b64  	%rd14, %rd13, 496;
	add.s64 	%rd15, %rd12, %rd14;
	st.global.u32 	[%rd15], %r121;
	st.global.u32 	[%rd15+4], %r122;
	st.global.u32 	[%rd15+8], %r123;
	st.global.u32 	[%rd15+12], %r124;
	ret;

}
	// .globl	_Z29test_discover_a_layout_kernelPKaPi
.visible .entry _Z29test_discover_a_layout_kernelPKaPi(
	.param .u64 .ptr .align 1 _Z29test_discover_a_layout_kernelPKaPi_param_0,
	.param .u64 .ptr .align 1 _Z29test_discover_a_layout_kernelPKaPi_param_1
)
{
	.reg .b16 	%rs<11>;
	.reg .b32 	%r<64>;
	.reg .b64 	%rd<10>;

	ld.param.u64 	%rd1, [_Z29test_discover_a_layout_kernelPKaPi_param_0];
	ld.param.u64 	%rd2, [_Z29test_discover_a_layout_kernelPKaPi_param_1];
	cvta.to.global.u64 	%rd3, %rd1;
	mov.u32 	%r12, %tid.x;
	shl.b32 	%r13, %r12, 3;
	and.b32  	%r14, %r13, 248;
	cvt.u64.u32 	%rd4, %r14;
	add.s64 	%rd5, %rd3, %rd4;
	ld.global.u8 	%rs1, [%rd5];
	and.b16  	%rs2, %rs1, 15;
	ld.global.u8 	%rs3, [%rd5+1];
	shl.b16 	%rs4, %rs3, 4;
	or.b16  	%rs5, %rs4, %rs2;
	cvt.u32.u16 	%r15, %rs5;
	and.b32  	%r16, %r15, 255;
	ld.global.u8 	%r17, [%rd5+2];
	shl.b32 	%r18, %r17, 8;
	and.b32  	%r19, %r18, 3840;
	or.b32  	%r20, %r19, %r16;
	ld.global.u8 	%r21, [%rd5+3];
	shl.b32 	%r22, %r21, 12;
	and.b32  	%r23, %r22, 61440;
	or.b32  	%r24, %r23, %r20;
	ld.global.u8 	%r25, [%rd5+4];
	shl.b32 	%r26, %r25, 16;
	and.b32  	%r27, %r26, 983040;
	or.b32  	%r28, %r27, %r24;
	ld.global.u8 	%r29, [%rd5+5];
	shl.b32 	%r30, %r29, 20;
	and.b32  	%r31, %r30, 15728640;
	or.b32  	%r32, %r31, %r28;
	ld.global.u8 	%r33, [%rd5+6];
	shl.b32 	%r34, %r33, 24;
	and.b32  	%r35, %r34, 251658240;
	or.b32  	%r36, %r35, %r32;
	ld.global.u8 	%r37, [%rd5+7];
	shl.b32 	%r38, %r37, 28;
	or.b32  	%r5, %r38, %r36;
	ld.global.u8 	%rs6, [%rd5+256];
	and.b16  	%rs7, %rs6, 15;
	ld.global.u8 	%rs8, [%rd5+257];
	shl.b16 	%rs9, %rs8, 4;
	or.b16  	%rs10, %rs9, %rs7;
	cvt.u32.u16 	%r39, %rs10;
	and.b32  	%r40, %r39, 255;
	ld.global.u8 	%r41, [%rd5+258];
	shl.b32 	%r42, %r41, 8;
	and.b32  	%r43, %r42, 3840;
	or.b32  	%r44, %r43, %r40;
	ld.global.u8 	%r45, [%rd5+259];
	shl.b32 	%r46, %r45, 12;
	and.b32  	%r47, %r46, 61440;
	or.b32  	%r48, %r47, %r44;
	ld.global.u8 	%r49, [%rd5+260];
	shl.b32 	%r50, %r49, 16;
	and.b32  	%r51, %r50, 983040;
	or.b32  	%r52, %r51, %r48;
	ld.global.u8 	%r53, [%rd5+261];
	shl.b32 	%r54, %r53, 20;
	and.b32  	%r55, %r54, 15728640;
	or.b32  	%r56, %r55, %r52;
	ld.global.u8 	%r57, [%rd5+262];
	shl.b32 	%r58, %r57, 24;
	and.b32  	%r59, %r58, 251658240;
	or.b32  	%r60, %r59, %r56;
	ld.global.u8 	%r61, [%rd5+263];
	shl.b32 	%r62, %r61, 28;
	or.b32  	%r6, %r62, %r60;
	cvta.to.global.u64 	%rd6, %rd2;
	mov.b32 	%r7, 286331153;
	mov.b32 	%r11, 0;
	// begin inline asm
	mma.sync.aligned.m16n8k32.row.col.s32.s4.s4.s32 {%r1, %r2, %r3, %r4}, {%r5, %r6}, {%r7}, {%r11, %r11, %r11, %r11};
	// end inline asm
	shl.b32 	%r63, %r12, 4;
	cvt.u64.u32 	%rd7, %r63;
	and.b64  	%rd8, %rd7, 496;
	add.s64 	%rd9, %rd6, %rd8;
	st.global.u32 	[%rd9], %r1;
	st.global.u32 	[%rd9+4], %r2;
	st.global.u32 	[%rd9+8], %r3;
	st.global.u32 	[%rd9+12], %r4;
	ret;

}
	// .globl	_Z22test_mma_random_kernelPKaS0_Pi
.visible .entry _Z22test_mma_random_kernelPKaS0_Pi(
	.param .u64 .ptr .align 1 _Z22test_mma_random_kernelPKaS0_Pi_param_0,
	.param .u64 .ptr .align 1 _Z22test_mma_random_kernelPKaS0_Pi_param_1,
	.param .u64 .ptr .align 1 _Z22test_mma_random_kernelPKaS0_Pi_param_2
)
{
	.reg .b16 	%rs<16>;
	.reg .b32 	%r<89>;
	.reg .b64 	%rd<12>;

	ld.param.u64 	%rd1, [_Z22test_mma_random_kernelPKaS0_Pi_param_0];
	ld.param.u64 	%rd2, [_Z22test_mma_random_kernelPKaS0_Pi_param_1];
	ld.param.u64 	%rd3, [_Z22test_mma_random_kernelPKaS0_Pi_param_2];
	cvta.to.global.u64 	%rd4, %rd1;
	mov.u32 	%r12, %tid.x;
	shl.b32 	%r13, %r12, 3;
	and.b32  	%r14, %r13, 248;
	cvt.u64.u32 	%rd5, %r14;
	add.s64 	%rd6, %rd4, %rd5;
	ld.global.u8 	%rs1, [%rd6];
	and.b16  	%rs2, %rs1, 15;
	ld.global.u8 	%rs3, [%rd6+1];
	shl.b16 	%rs4, %rs3, 4;
	or.b16  	%rs5, %rs4, %rs2;
	cvt.u32.u16 	%r15, %rs5;
	and.b32  	%r16, %r15, 255;
	ld.global.u8 	%r17, [%rd6+2];
	shl.b32 	%r18, %r17, 8;
	and.b32  	%r19, %r18, 3840;
	or.b32  	%r20, %r19, %r16;
	ld.global.u8 	%r21, [%rd6+3];
	shl.b32 	%r22, %r21, 12;
	and.b32  	%r23, %r22, 61440;
	or.b32  	%r24, %r23, %r20;
	ld.global.u8 	%r25, [%rd6+4];
	shl.b32 	%r26, %r25, 16;
	and.b32  	%r27, %r26, 983040;
	or.b32  	%r28, %r27, %r24;
	ld.global.u8 	%r29, [%rd6+5];
	shl.b32 	%r30, %r29, 20;
	and.b32  	%r31, %r30, 15728640;
	or.b32  	%r32, %r31, %r28;
	ld.global.u8 	%r33, [%rd6+6];
	shl.b32 	%r34, %r33, 24;
	and.b32  	%r35, %r34, 251658240;
	or.b32  	%r36, %r35, %r32;
	ld.global.u8 	%r37, [%rd6+7];
	shl.b32 	%r38, %r37, 28;
	or.b32  	%r5, %r38, %r36;
	ld.global.u8 	%rs6, [%rd6+256];
	and.b16  	%rs7, %rs6, 15;
	ld.global.u8 	%rs8, [%rd6+257];
	shl.b16 	%rs9, %rs8, 4;
	or.b16  	%rs10, %rs9, %rs7;
	cvt.u32.u16 	%r39, %rs10;
	and.b32  	%r40, %r39, 255;
	ld.global.u8 	%r41, [%rd6+258];
	shl.b32 	%r42, %r41, 8;
	and.b32  	%r43, %r42, 3840;
	or.b32  	%r44, %r43, %r40;
	ld.global.u8 	%r45, [%rd6+259];
	shl.b32 	%r46, %r45, 12;
	and.b32  	%r47, %r46, 61440;
	or.b32  	%r48, %r47, %r44;
	ld.global.u8 	%r49, [%rd6+260];
	shl.b32 	%r50, %r49, 16;
	and.b32  	%r51, %r50, 983040;
	or.b32  	%r52, %r51, %r48;
	ld.global.u8 	%r53, [%rd6+261];
	shl.b32 	%r54, %r53, 20;
	and.b32  	%r55, %r54, 15728640;
	or.b32  	%r56, %r55, %r52;
	ld.global.u8 	%r57, [%rd6+262];
	shl.b32 	%r58, %r57, 24;
	and.b32  	%r59, %r58, 251658240;
	or.b32  	%r60, %r59, %r56;
	ld.global.u8 	%r61, [%rd6+263];
	shl.b32 	%r62, %r61, 28;
	or.b32  	%r6, %r62, %r60;
	cvta.to.global.u64 	%rd7, %rd2;
	add.s64 	%rd8, %rd7, %rd5;
	ld.global.u8 	%rs11, [%rd8];
	and.b16  	%rs12, %rs11, 15;
	ld.global.u8 	%rs13, [%rd8+1];
	shl.b16 	%rs14, %rs13, 4;
	or.b16  	%rs15, %rs14, %rs12;
	cvt.u32.u16 	%r63, %rs15;
	and.b32  	%r64, %r63, 255;
	ld.global.u8 	%r65, [%rd8+2];
	shl.b32 	%r66, %r65, 8;
	and.b32  	%r67, %r66, 3840;
	or.b32  	%r68, %r67, %r64;
	ld.global.u8 	%r69, [%rd8+3];
	shl.b32 	%r70, %r69, 12;
	and.b32  	%r71, %r70, 61440;
	or.b32  	%r72, %r71, %r68;
	ld.global.u8 	%r73, [%rd8+4];
	shl.b32 	%r74, %r73, 16;
	and.b32  	%r75, %r74, 983040;
	or.b32  	%r76, %r75, %r72;
	ld.global.u8 	%r77, [%rd8+5];
	shl.b32 	%r78, %r77, 20;
	and.b32  	%r79, %r78, 15728640;
	or.b32  	%r80, %r79, %r76;
	ld.global.u8 	%r81, [%rd8+6];
	shl.b32 	%r82, %r81, 24;
	and.b32  	%r83, %r82, 251658240;
	or.b32  	%r84, %r83, %r80;
	ld.global.u8 	%r85, [%rd8+7];
	shl.b32 	%r86, %r85, 28;
	or.b32  	%r7, %r86, %r84;
	cvta.to.global.u64 	%rd9, %rd3;
	mov.b32 	%r11, 0;
	// begin inline asm
	mma.sync.aligned.m16n8k32.row.col.s32.s4.s4.s32 {%r1, %r2, %r3, %r4}, {%r5, %r6}, {%r7}, {%r11, %r11, %r11, %r11};
	// end inline asm
	shl.b32 	%r87, %r12, 1;
	and.b32  	%r88, %r87, 62;
	mul.wide.u32 	%rd10, %r88, 4;
	add.s64 	%rd11, %rd9, %rd10;
	st.global.u32 	[%rd11], %r1;
	st.global.u32 	[%rd11+4], %r2;
	st.global.u32 	[%rd11+256], %r3;
	st.global.u32 	[%rd11+260], %r4;
	ret;

}
	// .globl	_Z20test_tcq4_dot_kernelPK19block_rrs_int4_testPK19block_tcq4_k32_testPf
.visible .entry _Z20test_tcq4_dot_kernelPK19block_rrs_int4_testPK19block_tcq4_k32_testPf(
	.param .u64 .ptr .align 1 _Z20test_tcq4_dot_kernelPK19block_rrs_int4_testPK19block_tcq4_k32_testPf_param_0,
	.param .u64 .ptr .align 1 _Z20test_tcq4_dot_kernelPK19block_rrs_int4_testPK19block_tcq4_k32_testPf_param_1,
	.param .u64 .ptr .align 1 _Z20test_tcq4_dot_kernelPK19block_rrs_int4_testPK19block_tcq4_k32_testPf_param_2
)
{
	.reg .pred 	%p<19>;
	.reg .b16 	%rs<70>;
	.reg .b32 	%r<38>;
	.reg .b32 	%f<13>;
	.reg .b64 	%rd<24>;

	ld.param.u64 	%rd7, [_Z20test_tcq4_dot_kernelPK19block_rrs_int4_testPK19block_tcq4_k32_testPf_param_0];
	ld.param.u64 	%rd8, [_Z20test_tcq4_dot_kernelPK19block_rrs_int4_testPK19block_tcq4_k32_testPf_param_1];
	ld.param.u64 	%rd9, [_Z20test_tcq4_dot_kernelPK19block_rrs_int4_testPK19block_tcq4_k32_testPf_param_2];
	mov.u32 	%r1, %tid.x;
	setp.gt.u32 	%p1, %r1, 7;
	@%p1 bra 	$L__BB6_4;
	cvta.to.global.u64 	%rd10, %rd8;
	cvta.to.global.u64 	%rd11, %rd7;
	ld.global.f32 	%f1, [%rd11+128];
	ld.global.u16 	%rs2, [%rd10+128];
	// begin inline asm
	{  cvt.f32.f16 %f4, %rs2;}

	// end inline asm
	ld.global.u16 	%rs3, [%rd10+130];
	// begin inline asm
	{  cvt.f32.f16 %f5, %rs3;}

	// end inline asm
	cvt.u64.u32 	%rd12, %r1;
	add.s64 	%rd13, %rd10, %rd12;
	ld.global.s8 	%rs4, [%rd13+132];
	cvt.rn.f32.s16 	%f6, %rs4;
	mul.f32 	%f2, %f4, %f6;
	ld.global.s8 	%rs5, [%rd13+140];
	cvt.rn.f32.s16 	%f7, %rs5;
	mul.f32 	%f3, %f5, %f7;
	mul.wide.u32 	%rd14, %r1, 2;
	add.s64 	%rd15, %rd11, %rd14;
	ld.global.u16 	%rs1, [%rd15+132];
	mul.wide.u32 	%rd16, %r1, 16;
	add.s64 	%rd17, %rd16, %rd11;
	add.s64 	%rd23, %rd17, 1;
	add.s64 	%rd18, %rd16, %rd10;
	add.s64 	%rd22, %rd18, 3;
	mov.b32 	%r36, 0;
	mov.u32 	%r37, %r36;
$L__BB6_2:
	ld.global.s8 	%rs6, [%rd23+-1];
	and.b16  	%rs7, %rs6, 240;
	ld.global.s8 	%rs8, [%rd22+-3];
	and.b16  	%rs9, %rs8, 240;
	and.b16  	%rs10, %rs6, 15;
	setp.gt.u16 	%p2, %rs10, 7;
	or.b16  	%rs11, %rs10, -16;
	selp.b16 	%rs12, %rs11, %rs10, %p2;
	shr.u16 	%rs13, %rs7, 4;
	setp.lt.s16 	%p3, %rs6, 0;
	or.b16  	%rs14, %rs13, -16;
	selp.b16 	%rs15, %rs14, %rs13, %p3;
	and.b16  	%rs16, %rs8, 15;
	setp.gt.u16 	%p4, %rs16, 7;
	or.b16  	%rs17, %rs16, -16;
	selp.b16 	%rs18, %rs17, %rs16, %p4;
	shr.u16 	%rs19, %rs9, 4;
	setp.lt.s16 	%p5, %rs8, 0;
	or.b16  	%rs20, %rs19, -16;
	selp.b16 	%rs21, %rs20, %rs19, %p5;
	ld.global.s8 	%rs22, [%rd23];
	and.b16  	%rs23, %rs22, 240;
	ld.global.s8 	%rs24, [%rd22+-2];
	and.b16  	%rs25, %rs24, 240;
	and.b16  	%rs26, %rs22, 15;
	setp.gt.u16 	%p6, %rs26, 7;
	or.b16  	%rs27, %rs26, -16;
	selp.b16 	%rs28, %rs27, %rs26, %p6;
	shr.u16 	%rs29, %rs23, 4;
	setp.lt.s16 	%p7, %rs22, 0;
	or.b16  	%rs30, %rs29, -16;
	selp.b16 	%rs31, %rs30, %rs29, %p7;
	and.b16  	%rs32, %rs24, 15;
	setp.gt.u16 	%p8, %rs32, 7;
	or.b16  	%rs33, %rs32, -16;
	selp.b16 	%rs34, %rs33, %rs32, %p8;
	shr.u16 	%rs35, %rs25, 4;
	setp.lt.s16 	%p9, %rs24, 0;
	or.b16  	%rs36, %rs35, -16;
	selp.b16 	%rs37, %rs36, %rs35, %p9;
	ld.global.s8 	%rs38, [%rd23+1];
	and.b16  	%rs39, %rs38, 240;
	ld.global.s8 	%rs40, [%rd22+-1];
	and.b16  	%rs41, %rs40, 240;
	and.b16  	%rs42, %rs38, 15;
	setp.gt.u16 	%p10, %rs42, 7;
	or.b16  	%rs43, %rs42, -16;
	selp.b16 	%rs44, %rs43, %rs42, %p10;
	shr.u16 	%rs45, %rs39, 4;
	setp.lt.s16 	%p11, %rs38, 0;
	or.b16  	%rs46, %rs45, -16;
	selp.b16 	%rs47, %rs46, %rs45, %p11;
	and.b16  	%rs48, %rs40, 15;
	setp.gt.u16 	%p12, %rs48, 7;
	or.b16  	%rs49, %rs48, -16;
	selp.b16 	%rs50, %rs49, %rs48, %p12;
	shr.u16 	%rs51, %rs41, 4;
	setp.lt.s16 	%p13, %rs40, 0;
	or.b16  	%rs52, %rs51, -16;
	selp.b16 	%rs53, %rs52, %rs51, %p13;
	ld.global.s8 	%rs54, [%rd23+2];
	and.b16  	%rs55, %rs54, 240;
	ld.global.s8 	%rs56, [%rd22];
	and.b16  	%rs57, %rs56, 240;
	and.b16  	%rs58, %rs54, 15;
	setp.gt.u16 	%p14, %rs58, 7;
	or.b16  	%rs59, %rs58, -16;
	selp.b16 	%rs60, %rs59, %rs58, %p14;
	shr.u16 	%rs61, %rs55, 4;
	setp.lt.s16 	%p15, %rs54, 0;
	or.b16  	%rs62, %rs61, -16;
	selp.b16 	%rs63, %rs62, %rs61, %p15;
	and.b16  	%rs64, %rs56, 15;
	setp.gt.u16 	%p16, %rs64, 7;
	or.b16  	%rs65, %rs64, -16;
	selp.b16 	%rs66, %rs65, %rs64, %p16;
	shr.u16 	%rs67, %rs57, 4;
	setp.lt.s16 	%p17, %rs56, 0;
	or.b16  	%rs68, %rs67, -16;
	selp.b16 	%rs69, %rs68, %rs67, %p17;
	cvt.u32.u16 	%r7, %rs21;
	cvt.u32.u16 	%r8, %rs37;
	prmt.b32 	%r9, %r8, %r7, 0x3340U;
	cvt.u32.u16 	%r10, %rs53;
	cvt.u32.u16 	%r11, %rs69;
	prmt.b32 	%r12, %r11, %r10, 0x3340U;
	prmt.b32 	%r13, %r12, %r9, 0x5410U;
	cvt.u32.u16 	%r14, %rs15;
	cvt.u32.u16 	%r15, %rs31;
	prmt.b32 	%r16, %r15, %r14, 0x3340U;
	cvt.u32.u16 	%r17, %rs47;
	cvt.u32.u16 	%r18, %rs63;
	prmt.b32 	%r19, %r18, %r17, 0x3340U;
	prmt.b32 	%r20, %r19, %r16, 0x5410U;
	dp4a.s32.s32 	%r21, %r13, %r20, %r37;
	cvt.u32.u16 	%r22, %rs66;
	cvt.u32.u16 	%r23, %rs50;
	prmt.b32 	%r24, %r23, %r22, 0x3340U;
	cvt.u32.u16 	%r25, %rs34;
	cvt.u32.u16 	%r26, %rs18;
	prmt.b32 	%r27, %r26, %r25, 0x3340U;
	prmt.b32 	%r28, %r27, %r24, 0x5410U;
	cvt.u32.u16 	%r29, %rs60;
	cvt.u32.u16 	%r30, %rs44;
	prmt.b32 	%r31, %r30, %r29, 0x3340U;
	cvt.u32.u16 	%r32, %rs28;
	cvt.u32.u16 	%r33, %rs12;
	prmt.b32 	%r34, %r33, %r32, 0x3340U;
	prmt.b32 	%r35, %r34, %r31, 0x5410U;
	dp4a.s32.s32 	%r37, %r28, %r35, %r21;
	add.s32 	%r36, %r36, 4;
	add.s64 	%rd23, %rd23, 4;
	add.s64 	%rd22, %rd22, 4;
	setp.ne.s32 	%p18, %r36, 16;
	@%p18 bra 	$L__BB6_2;
	cvt.rn.f32.s32 	%f8, %r37;
	mul.f32 	%f9, %f2, %f8;
	cvt.rn.f32.s16 	%f10, %rs1;
	fma.rn.f32 	%f11, %f3, %f10, %f9;
	mul.f32 	%f12, %f1, %f11;
	cvta.to.global.u64 	%rd19, %rd9;
	mul.wide.u32 	%rd20, %r1, 4;
	add.s64 	%rd21, %rd19, %rd20;
	st.global.f32 	[%rd21], %f12;
$L__BB6_4:
	ret;

}


// ===== COMPILED SASS (sm_100) =====

	.target	sm_100

	.elftype	@"ET_EXEC"


//--------------------- .note.nv.tkinfo           --------------------------
	.section	.note.nv.tkinfo,"",@"SHT_NOTE"
	.sectionflags	@"SHF_NOTE_NV_TKINFO"
	.tkinfo
        /*0018*/ 	.word	0x00000002
        /*0030*/ 	.string	""
        /*0030*/ 	.string	"ptxas"
        /*0030*/ 	.string	"Cuda compilation tools, release 13.0, V13.0.88"
        /*0030*/ 	.string	"Build cuda_13.0.r13.0/compiler.36424714_0"
        /*0030*/ 	.string	"-arch sm_100 -m 64 "



//--------------------- .note.nv.cuinfo           --------------------------
	.section	.note.nv.cuinfo,"",@"SHT_NOTE"
	.sectionflags	@"SHF_NOTE_NV_CUINFO"
        /*0018*/ 	.short	0x0002
        /*001a*/ 	.short	0x0064
        /*001c*/ 	.short	0x0082
	.zero		2


//--------------------- .nv.info                  --------------------------
	.section	.nv.info,"",@"SHT_CUDA_INFO"
	.align	4


	//----- nvinfo : EIATTR_REGCOUNT
	.align		4
        /*0000*/ 	.byte	0x04, 0x2f
        /*0002*/ 	.short	(.L_1 - .L_0)
	.align		4
.L_0:
        /*0004*/ 	.word	index@(_Z20test_mma_ones_kernelPi)
        /*0008*/ 	.word	0x00000012


	//----- nvinfo : EIATTR_FRAME_SIZE
	.align		4
.L_1:
        /*000c*/ 	.byte	0x04, 0x11
        /*000e*/ 	.short	(.L_3 - .L_2)
	.align		4
.L_2:
        /*0010*/ 	.word	index@($__internal_5_$__cuda_sm_9x_mma_sub_byte_internal_m16n8k32_s4_s4)
        /*0014*/ 	.word	0x00000000


	//----- nvinfo : EIATTR_FRAME_SIZE
	.align		4
.L_3:
        /*0018*/ 	.byte	0x04, 0x11
        /*001a*/ 	.short	(.L_5 - .L_4)
	.align		4
.L_4:
        /*001c*/ 	.word	index@(_Z20test_mma_ones_kernelPi)
        /*0020*/ 	.word	0x00000000


	//----- nvinfo : EIATTR_REGCOUNT
	.align		4
.L_5:
        /*0024*/ 	.byte	0x04, 0x2f
        /*0026*/ 	.short	(.L_7 - .L_6)
	.align		4
.L_6:
        /*0028*/ 	.word	index@(_Z25test_mma_row_index_kernelPiPaS0_)
        /*002c*/ 	.word	0x00000020


	//----- nvinfo : EIATTR_FRAME_SIZE
	.align		4
.L_7:
        /*0030*/ 	.byte	0x04, 0x11
        /*0032*/ 	.short	(.L_9 - .L_8)
	.align		4
.L_8:
        /*0034*/ 	.word	index@($__internal_4_$__cuda_sm_9x_mma_sub_byte_internal_m16n8k32_s4_s4)
        /*0038*/ 	.word	0x00000000


	//----- nvinfo : EIATTR_FRAME_SIZE
	.align		4
.L_9:
        /*003c*/ 	.byte	0x04, 0x11
        /*003e*/ 	.short	(.L_11 - .L_10)
	.align		4
.L_10:
        /*0040*/ 	.word	index@(_Z25test_mma_row_index_kernelPiPaS0_)
        /*0044*/ 	.word	0x00000000


	//----- nvinfo : EIATTR_REGCOUNT
	.align		4
.L_11:
        /*0048*/ 	.byte	0x04, 0x2f
        /*004a*/ 	.short	(.L_13 - .L_12)
	.align		4
.L_12:
        /*004c*/ 	.word	index@(_Z32test_mma_layout_discovery_kernelPi)
        /*0050*/ 	.word	0x00000010


	//----- nvinfo : EIATTR_FRAME_SIZE
	.align		4
.L_13:
        /*0054*/ 	.byte	0x04, 0x11
        /*0056*/ 	.short	(.L_15 - .L_14)
	.align		4
.L_14:
        /*0058*/ 	.word	index@($__internal_3_$__cuda_sm_9x_mma_sub_byte_internal_m16n8k32_s4_s4)
        /*005c*/ 	.word	0x00000000


	//----- nvinfo : EIATTR_FRAME_SIZE
	.align		4
.L_15:
        /*0060*/ 	.byte	0x04, 0x11
        /*0062*/ 	.short	(.L_17 - .L_16)
	.align		4
.L_16:
        /*0064*/ 	.word	index@(_Z32test_mma_layout_discovery_kernelPi)
        /*0068*/ 	.word	0x00000000


	//----- nvinfo : EIATTR_REGCOUNT
	.align		4
.L_17:
        /*006c*/ 	.byte	0x04, 0x2f
        /*006e*/ 	.short	(.L_19 - .L_18)
	.align		4
.L_18:
        /*0070*/ 	.word	index@(_Z29test_discover_b_layout_kernelPKaPii)
        /*0074*/ 	.word	0x00000010


	//----- nvinfo : EIATTR_FRAME_SIZE
	.align		4
.L_19:
        /*0078*/ 	.byte	0x04, 0x11
        /*007a*/ 	.short	(.L_21 - .L_20)
	.align		4
.L_20:
        /*007c*/ 	.word	index@($__internal_2_$__cuda_sm_9x_mma_sub_byte_internal_m16n8k32_s4_s4)
        /*0080*/ 	.word	0x00000000


	//----- nvinfo : EIATTR_FRAME_SIZE
	.align		4
.L_21:
        /*0084*/ 	.byte	0x04, 0x11
        /*0086*/ 	.short	(.L_23 - .L_22)
	.align		4
.L_22:
        /*0088*/ 	.word	index@(_Z29test_discover_b_layout_kernelPKaPii)
        /*008c*/ 	.word	0x00000000


	//----- nvinfo : EIATTR_REGCOUNT
	.align		4
.L_23:
        /*0090*/ 	.byte	0x04, 0x2f
        /*0092*/ 	.short	(.L_25 - .L_24)
	.align		4
.L_24:
        /*0094*/ 	.word	index@(_Z29test_discover_a_layout_kernelPKaPi)
        /*0098*/ 	.word	0x00000016


	//----- nvinfo : EIATTR_FRAME_SIZE
	.align		4
.L_25:
        /*009c*/ 	.byte	0x04, 0x11
        /*009e*/ 	.short	(.L_27 - .L_26)
	.align		4
.L_26:
        /*00a0*/ 	.word	index@($__internal_1_$__cuda_sm_9x_mma_sub_byte_internal_m16n8k32_s4_s4)
        /*00a4*/ 	.word	0x00000000


	//----- nvinfo : EIATTR_FRAME_SIZE
	.align		4
.L_27:
        /*00a8*/ 	.byte	0x04, 0x11
        /*00aa*/ 	.short	(.L_29 - .L_28)
	.align		4
.L_28:
        /*00ac*/ 	.word	index@(_Z29test_discover_a_layout_kernelPKaPi)
        /*00b0*/ 	.word	0x00000000


	//----- nvinfo : EIATTR_REGCOUNT
	.align		4
.L_29:
        /*00b4*/ 	.byte	0x04, 0x2f
        /*00b6*/ 	.short	(.L_31 - .L_30)
	.align		4
.L_30:
        /*00b8*/ 	.word	index@(_Z22test_mma_random_kernelPKaS0_Pi)
        /*00bc*/ 	.word	0x00000020


	//----- nvinfo : EIATTR_FRAME_SIZE
	.align		4
.L_31:
        /*00c0*/ 	.byte	0x04, 0x11
        /*00c2*/ 	.short	(.L_33 - .L_32)
	.align		4
.L_32:
        /*00c4*/ 	.word	index@($__internal_0_$__cuda_sm_9x_mma_sub_byte_internal_m16n8k32_s4_s4)
        /*00c8*/ 	.word	0x00000000


	//----- nvinfo : EIATTR_FRAME_SIZE
	.align		4
.L_33:
        /*00cc*/ 	.byte	0x04, 0x11
        /*00ce*/ 	.short	(.L_35 - .L_34)
	.align		4
.L_34:
        /*00d0*/ 	.word	index@(_Z22test_mma_random_kernelPKaS0_Pi)
        /*00d4*/ 	.word	0x00000000


	//----- nvinfo : EIATTR_REGCOUNT
	.align		4
.L_35:
        /*00d8*/ 	.byte	0x04, 0x2f
        /*00da*/ 	.short	(.L_37 - .L_36)
	.align		4
.L_36:
        /*00dc*/ 	.word	index@(_Z20test_tcq4_dot_kernelPK19block_rrs_int4_testPK19block_tcq4_k32_testPf)
        /*00e0*/ 	.word	0x00000019


	//----- nvinfo : EIATTR_FRAME_SIZE
	.align		4
.L_37:
        /*00e4*/ 	.byte	0x04, 0x11
        /*00e6*/ 	.short	(.L_39 - .L_38)
	.align		4
.L_38:
        /*00e8*/ 	.word	index@(_Z20test_tcq4_dot_kernelPK19block_rrs_int4_testPK19block_tcq4_k32_testPf)
        /*00ec*/ 	.word	0x00000000


	//----- nvinfo : EIATTR_MIN_STACK_SIZE
	.align		4
.L_39:
        /*00f0*/ 	.byte	0x04, 0x12
        /*00f2*/ 	.short	(.L_41 - .L_40)
	.align		4
.L_40:
        /*00f4*/ 	.word	index@(_Z20test_tcq4_dot_kernelPK19block_rrs_int4_testPK19block_tcq4_k32_testPf)
        /*00f8*/ 	.word	0x00000000


	//----- nvinfo : EIATTR_MIN_STACK_SIZE
	.align		4
.L_41:
        /*00fc*/ 	.byte	0x04, 0x12
        /*00fe*/ 	.short	(.L_43 - .L_42)
	.align		4
.L_42:
        /*0100*/ 	.word	index@(_Z22test_mma_random_kernelPKaS0_Pi)
        /*0104*/ 	.word	0x00000000


	//----- nvinfo : EIATTR_MIN_STACK_SIZE
	.align		4
.L_43:
        /*0108*/ 	.byte	0x04, 0x12
        /*010a*/ 	.short	(.L_45 - .L_44)
	.align		4
.L_44:
        /*010c*/ 	.word	index@(_Z29test_discover_a_layout_kernelPKaPi)
        /*0110*/ 	.word	0x00000000


	//----- nvinfo : EIATTR_MIN_STACK_SIZE
	.align		4
.L_45:
        /*0114*/ 	.byte	0x04, 0x12
        /*0116*/ 	.short	(.L_47 - .L_46)
	.align		4
.L_46:
        /*0118*/ 	.word	index@(_Z29test_discover_b_layout_kernelPKaPii)
        /*011c*/ 	.word	0x00000000


	//----- nvinfo : EIATTR_MIN_STACK_SIZE
	.align		4
.L_47:
        /*0120*/ 	.byte	0x04, 0x12
        /*0122*/ 	.short	(.L_49 - .L_48)
	.align		4
.L_48:
        /*0124*/ 	.word	index@(_Z32test_mma_layout_discovery_kernelPi)
        /*0128*/ 	.word	0x00000000


	//----- nvinfo : EIATTR_MIN_STACK_SIZE
	.align		4
.L_49:
        /*012c*/ 	.byte	0x04, 0x12
        /*012e*/ 	.short	(.L_51 - .L_50)
	.align		4
.L_50:
        /*0130*/ 	.word	index@(_Z25test_mma_row_index_kernelPiPaS0_)
        /*0134*/ 	.word	0x00000000


	//----- nvinfo : EIATTR_MIN_STACK_SIZE
	.align		4
.L_51:
        /*0138*/ 	.byte	0x04, 0x12
        /*013a*/ 	.short	(.L_53 - .L_52)
	.align		4
.L_52:
        /*013c*/ 	.word	index@(_Z20test_mma_ones_kernelPi)
        /*0140*/ 	.word	0x00000000
.L_53:


//--------------------- .nv.compat                --------------------------
	.section	.nv.compat,"",@"SHT_CUDA_COMPAT_INFO"
	.align	4
        /*0000*/ 	.byte	0x02, 0x09, 0x00, 0x00, 0x02, 0x02, 0x01, 0x00, 0x02, 0x05, 0x05, 0x00, 0x03, 0x07, 0x01, 0x01
        /*0010*/ 	.byte	0x02, 0x03, 0x00, 0x00, 0x02, 0x06, 0x01, 0x00, 0x04, 0x0b, 0x08, 0x00, 0x01, 0x00, 0x00, 0x00
        /*0020*/ 	.byte	0x00, 0x00, 0x00, 0x00


//--------------------- .nv.info._Z20test_tcq4_dot_kernelPK19block_rrs_int4_testPK19block_tcq4_k32_testPf --------------------------
	.section	.nv.info._Z20test_tcq4_dot_kernelPK19block_rrs_int4_testPK19block_tcq4_k32_testPf,"",@"SHT_CUDA_INFO"
	.sectionflags	@""
	.align	4


	//----- nvinfo : EIATTR_CUDA_API_VERSION
	.align		4
        /*0000*/ 	.byte	0x04, 0x37
        /*0002*/ 	.short	(.L_55 - .L_54)
.L_54:
        /*0004*/ 	.word	0x00000082


	//----- nvinfo : EIATTR_KPARAM_INFO
	.align		4
.L_55:
        /*0008*/ 	.byte	0x04, 0x17
        /*000a*/ 	.short	(.L_57 - .L_56)
.L_56:
        /*000c*/ 	.word	0x00000000
        /*0010*/ 	.short	0x0002
        /*0012*/ 	.short	0x0010
        /*0014*/ 	.byte	0x00, 0xf5, 0x21, 0x00


	//----- nvinfo : EIATTR_KPARAM_INFO
	.align		4
.L_57:
        /*0018*/ 	.byte	0x04, 0x17
        /*001a*/ 	.short	(.L_59 - .L_58)
.L_58:
        /*001c*/ 	.word	0x00000000
        /*0020*/ 	.short	0x0001
        /*0022*/ 	.short	0x0008
        /*0024*/ 	.byte	0x00, 0xf5, 0x21, 0x00


	//----- nvinfo : EIATTR_KPARAM_INFO
	.align		4
.L_59:
        /*0028*/ 	.byte	0x04, 0x17
        /*002a*/ 	.short	(.L_61 - .L_60)
.L_60:
        /*002c*/ 	.word	0x00000000
        /*0030*/ 	.short	0x0000
        /*0032*/ 	.short	0x0000
        /*0034*/ 	.byte	0x00, 0xf5, 0x21, 0x00


	//----- nvinfo : EIATTR_SPARSE_MMA_MASK
	.align		4
.L_61:
        /*0038*/ 	.byte	0x03, 0x50
        /*003a*/ 	.short	0x0000


	//----- nvinfo : EIATTR_MAXREG_COUNT
	.align		4
        /*003c*/ 	.byte	0x03, 0x1b
        /*003e*/ 	.short	0x00ff


	//----- nvinfo : EIATTR_MERCURY_ISA_VERSION
	.align		4
        /*0040*/ 	.byte	0x03, 0x5f
        /*0042*/ 	.short	0x0101


	//----- nvinfo : EIATTR_VRC_CTA_INIT_COUNT
	.align		4
        /*0044*/ 	.byte	0x02, 0x4a
	.zero		1
	.zero		1


	//----- nvinfo : EIATTR_EXIT_INSTR_OFFSETS
	.align		4
        /*0048*/ 	.byte	0x04, 0x1c
        /*004a*/ 	.short	(.L_63 - .L_62)


	//   ....[0]....
.L_62:
        /*004c*/ 	.word	0x00000030


	//   ....[1]....
        /*0050*/ 	.word	0x00000800


	//----- nvinfo : EIATTR_CBANK_PARAM_SIZE
	.align		4
.L_63:
        /*0054*/ 	.byte	0x03, 0x19
        /*0056*/ 	.short	0x0018


	//----- nvinfo : EIATTR_PARAM_CBANK
	.align		4
        /*0058*/ 	.byte	0x04, 0x0a
        /*005a*/ 	.short	(.L_65 - .L_64)
	.align		4
.L_64:
        /*005c*/ 	.word	index@(.nv.constant0._Z20test_tcq4_dot_kernelPK19block_rrs_int4_testPK19block_tcq4_k32_testPf)
        /*0060*/ 	.short	0x0380
        /*0062*/ 	.short	0x0018


	//----- nvinfo : EIATTR_SW_WAR
	.align		4
.L_65:
        /*0064*/ 	.byte	0x04, 0x36
        /*0066*/ 	.short	(.L_67 - .L_66)
.L_66:
        /*0068*/ 	.word	0x00000008
.L_67:


//--------------------- .nv.info._Z22test_mma_random_kernelPKaS0_Pi --------------------------
	.section	.nv.info._Z22test_mma_random_kernelPKaS0_Pi,"",@"SHT_CUDA_INFO"
	.sectionflags	@""
	.align	4


	//----- nvinfo : EIATTR_CUDA_API_VERSION
	.align		4
        /*0000*/ 	.byte	0x04, 0x37
        /*0002*/ 	.short	(.L_69 - .L_68)
.L_68:
        /*0004*/ 	.word	0x00000082


	//----- nvinfo : EIATTR_KPARAM_INFO
	.align		4
.L_69:
        /*0008*/ 	.byte	0x04, 0x17
        /*000a*/ 	.short	(.L_71 - .L_70)
.L_70:
        /*000c*/ 	.word	0x00000000
        /*0010*/ 	.short	0x0002
        /*0012*/ 	.short	0x0010
        /*0014*/ 	.byte	0x00, 0xf5, 0x21, 0x00


	//----- nvinfo : EIATTR_KPARAM_INFO
	.align		4
.L_71:
        /*0018*/ 	.byte	0x04, 0x17
        /*001a*/ 	.short	(.L_73 - .L_72)
.L_72:
        /*001c*/ 	.word	0x00000000
        /*0020*/ 	.short	0x0001
        /*0022*/ 	.short	0x0008
        /*0024*/ 	.byte	0x00, 0xf5, 0x21, 0x00


	//----- nvinfo : EIATTR_KPARAM_INFO
	.align		4
.L_73:
        /*0028*/ 	.byte	0x04, 0x17
        /*002a*/ 	.short	(.L_75 - .L_74)
.L_74:
        /*002c*/ 	.word	0x00000000
        /*0030*/ 	.short	0x0000
        /*0032*/ 	.short	0x0000
        /*0034*/ 	.byte	0x00, 0xf5, 0x21, 0x00


	//----- nvinfo : EIATTR_SPARSE_MMA_MASK
	.align		4
.L_75:
        /*0038*/ 	.byte	0x03, 0x50
        /*003a*/ 	.short	0x0000


	//----- nvinfo : EIATTR_MAXREG_COUNT
	.align		4
        /*003c*/ 	.byte	0x03, 0x1b
        /*003e*/ 	.short	0x00ff


	//----- nvinfo : EIATTR_MERCURY_ISA_VERSION
	.align		4
        /*0040*/ 	.byte	0x03, 0x5f
        /*0042*/ 	.short	0x0101


	//----- nvinfo : EIATTR_VRC_CTA_INIT_COUNT
	.align		4
        /*0044*/ 	.byte	0x02, 0x4a
	.zero		1
	.zero		1


	//----- nvinfo : EIATTR_EXIT_INSTR_OFFSETS
	.align		4
        /*0048*/ 	.byte	0x04, 0x1c
        /*004a*/ 	.short	(.L_77 - .L_76)


	//   ....[0]....
.L_76:
        /*004c*/ 	.word	0x00000560


	//----- nvinfo : EIATTR_CRS_STACK_SIZE
	.align		4
.L_77:
        /*0050*/ 	.byte	0x04, 0x1e
        /*0052*/ 	.short	(.L_79 - .L_78)
.L_78:
        /*0054*/ 	.word	0x00000000


	//----- nvinfo : EIATTR_CBANK_PARAM_SIZE
	.align		4
.L_79:
        /*0058*/ 	.byte	0x03, 0x19
        /*005a*/ 	.short	0x0018


	//----- nvinfo : EIATTR_PARAM_CBANK
	.align		4
        /*005c*/ 	.byte	0x04, 0x0a
        /*005e*/ 	.short	(.L_81 - .L_80)
	.align		4
.L_80:
        /*0060*/ 	.word	index@(.nv.constant0._Z22test_mma_random_kernelPKaS0_Pi)
        /*0064*/ 	.short	0x0380
        /*0066*/ 	.short	0x0018


	//----- nvinfo : EIATTR_SW_WAR
	.align		4
.L_81:
        /*0068*/ 	.byte	0x04, 0x36
        /*006a*/ 	.short	(.L_83 - .L_82)
.L_82:
        /*006c*/ 	.word	0x00000008
.L_83:


//--------------------- .nv.info._Z29test_discover_a_layout_kernelPKaPi --------------------------
	.section	.nv.info._Z29test_discover_a_layout_kernelPKaPi,"",@"SHT_CUDA_INFO"
	.sectionflags	@""
	.align	4


	//----- nvinfo : EIATTR_CUDA_API_VERSION
	.align		4
        /*0000*/ 	.byte	0x04, 0x37
        /*0002*/ 	.short	(.L_85 - .L_84)
.L_84:
        /*0004*/ 	.word	0x00000082


	//----- nvinfo : EIATTR_KPARAM_INFO
	.align		4
.L_85:
        /*0008*/ 	.byte	0x04, 0x17
        /*000a*/ 	.short	(.L_87 - .L_86)
.L_86:
        /*000c*/ 	.word	0x00000000
        /*0010*/ 	.short	0x0001
        /*0012*/ 	.short	0x0008
        /*0014*/ 	.byte	0x00, 0xf5, 0x21, 0x00


	//----- nvinfo : EIATTR_KPARAM_INFO
	.align		4
.L_87:
        /*0018*/ 	.byte	0x04, 0x17
        /*001a*/ 	.short	(.L_89 - .L_88)
.L_88:
        /*001c*/ 	.word	0x00000000
        /*0020*/ 	.short	0x0000
        /*0022*/ 	.short	0x0000
        /*0024*/ 	.byte	0x00, 0xf5, 0x21, 0x00


	//----- nvinfo : EIATTR_SPARSE_MMA_MASK
	.align		4
.L_89:
        /*0028*/ 	.byte	0x03, 0x50
        /*002a*/ 	.short	0x0000


	//----- nvinfo : EIATTR_MAXREG_COUNT
	.align		4
        /*002c*/ 	.byte	0x03, 0x1b
        /*002e*/ 	.short	0x00ff


	//----- nvinfo : EIATTR_MERCURY_ISA_VERSION
	.align		4
        /*0030*/ 	.byte	0x03, 0x5f
        /*0032*/ 	.short	0x0101


	//----- nvinfo : EIATTR_VRC_CTA_INIT_COUNT
	.align		4
        /*0034*/ 	.byte	0x02, 0x4a
	.zero		1
	.zero		1


	//----- nvinfo : EIATTR_EXIT_INSTR_OFFSETS
	.align		4
        /*0038*/ 	.byte	0x04, 0x1c
        /*003a*/ 	.short	(.L_91 - .L_90)


	//   ....[0]....
.L_90:
        /*003c*/ 	.word	0x000003f0


	//----- nvinfo : EIATTR_CRS_STACK_SIZE
	.align		4
.L_91:
        /*0040*/ 	.byte	0x04, 0x1e
        /*0042*/ 	.short	(.L_93 - .L_92)
.L_92:
        /*0044*/ 	.word	0x00000000


	//----- nvinfo : EIATTR_CBANK_PARAM_SIZE
	.align		4
.L_93:
        /*0048*/ 	.byte	0x03, 0x19
        /*004a*/ 	.short	0x0010


	//----- nvinfo : EIATTR_PARAM_CBANK
	.align		4
        /*004c*/ 	.byte	0x04, 0x0a
        /*004e*/ 	.short	(.L_95 - .L_94)
	.align		4
.L_94:
        /*0050*/ 	.word	index@(.nv.constant0._Z29test_discover_a_layout_kernelPKaPi)
        /*0054*/ 	.short	0x0380
        /*0056*/ 	.short	0x0010


	//----- nvinfo : EIATTR_SW_WAR
	.align		4
.L_95:
        /*0058*/ 	.byte	0x04, 0x36
        /*005a*/ 	.short	(.L_97 - .L_96)
.L_96:
        /*005c*/ 	.word	0x00000008
.L_97:


//--------------------- .nv.info._Z29test_discover_b_layout_kernelPKaPii --------------------------
	.section	.nv.info._Z29test_discover_b_layout_kernelPKaPii,"",@"SHT_CUDA_INFO"
	.sectionflags	@""
	.align	4


	//----- nvinfo : EIATTR_CUDA_API_VERSION
	.align		4
        /*0000*/ 	.byte	0x04, 0x37
        /*0002*/ 	.short	(.L_99 - .L_98)
.L_98:
        /*0004*/ 	.word	0x00000082


	//----- nvinfo : EIATTR_KPARAM_INFO
	.align		4
.L_99:
        /*0008*/ 	.byte	0x04, 0x17
        /*000a*/ 	.short	(.L_101 - .L_100)
.L_100:
        /*000c*/ 	.word	0x00000000
        /*0010*/ 	.short	0x0002
        /*0012*/ 	.short	0x0010
        /*0014*/ 	.byte	0x00, 0xf0, 0x11, 0x00


	//----- nvinfo : EIATTR_KPARAM_INFO
	.align		4
.L_101:
        /*0018*/ 	.byte	0x04, 0x17
        /*001a*/ 	.short	(.L_103 - .L_102)
.L_102:
        /*001c*/ 	.word	0x00000000
        /*0020*/ 	.short	0x0001
        /*0022*/ 	.short	0x0008
        /*0024*/ 	.byte	0x00, 0xf5, 0x21, 0x00


	//----- nvinfo : EIATTR_KPARAM_INFO
	.align		4
.L_103:
        /*0028*/ 	.byte	0x04, 0x17
        /*002a*/ 	.short	(.L_105 - .L_104)
.L_104:
        /*002c*/ 	.word	0x00000000
        /*0030*/ 	.short	0x0000
        /*0032*/ 	.short	0x0000
        /*0034*/ 	.byte	0x00, 0xf5, 0x21, 0x00


	//----- nvinfo : EIATTR_SPARSE_MMA_MASK
	.align		4
.L_105:
        /*0038*/ 	.byte	0x03, 0x50
        /*003a*/ 	.short	0x0000


	//----- nvinfo : EIATTR_MAXREG_COUNT
	.align		4
        /*003c*/ 	.byte	0x03, 0x1b
        /*003e*/ 	.short	0x00ff


	//----- nvinfo : EIATTR_MERCURY_ISA_VERSION
	.align		4
        /*0040*/ 	.byte	0x03, 0x5f
        /*0042*/ 	.short	0x0101


	//----- nvinfo : EIATTR_VRC_CTA_INIT_COUNT
	.align		4
        /*0044*/ 	.byte	0x02, 0x4a
	.zero		1
	.zero		1


	//----- nvinfo : EIATTR_EXIT_INSTR_OFFSETS
	.align		4
        /*0048*/ 	.byte	0x04, 0x1c
        /*004a*/ 	.short	(.L_107 - .L_106)


	//   ....[0]....
.L_106:
        /*004c*/ 	.word	0x00000900


	//----- nvinfo : EIATTR_INDIRECT_BRANCH_TARGETS
	.align		4
.L_107:
        /*0050*/ 	.byte	0x04, 0x34
        /*0052*/ 	.short	(.L_109 - .L_108)


	//   ....[0]....
.L_108:
        /*0054*/ 	.word	.L_x_10@srel
        /*0058*/ 	.short	0x0
        /*005a*/ 	.short	0x0
        /*005c*/ 	.word	0x3
        /*0060*/ 	.word	.L_x_11@srel
        /*0064*/ 	.word	.L_x_12@srel
        /*0068*/ 	.word	.L_x_5@srel


	//   ....[1]....
        /*006c*/ 	.word	.L_x_14@srel
        /*0070*/ 	.short	0x0
        /*0072*/ 	.short	0x0
        /*0074*/ 	.word	0x3
        /*0078*/ 	.word	.L_x_15@srel
        /*007c*/ 	.word	.L_x_16@srel
        /*0080*/ 	.word	.L_x_5@srel


	//----- nvinfo : EIATTR_CRS_STACK_SIZE
	.align		4
.L_109:
        /*0084*/ 	.byte	0x04, 0x1e
        /*0086*/ 	.short	(.L_111 - .L_110)
.L_110:
        /*0088*/ 	.word	0x00000000


	//----- nvinfo : EIATTR_CBANK_PARAM_SIZE
	.align		4
.L_111:
        /*008c*/ 	.byte	0x03, 0x19
        /*008e*/ 	.short	0x0014


	//----- nvinfo : EIATTR_PARAM_CBANK
	.align		4
        /*0090*/ 	.byte	0x04, 0x0a
        /*0092*/ 	.short	(.L_113 - .L_112)
	.align		4
.L_112:
        /*0094*/ 	.word	index@(.nv.constant0._Z29test_discover_b_layout_kernelPKaPii)
        /*0098*/ 	.short	0x0380
        /*009a*/ 	.short	0x0014


	//----- nvinfo : EIATTR_SW_WAR
	.align		4
.L_113:
        /*009c*/ 	.byte	0x04, 0x36
        /*009e*/ 	.short	(.L_115 - .L_114)
.L_114:
        /*00a0*/ 	.word	0x00000008
.L_115:


//--------------------- .nv.info._Z32test_mma_layout_discovery_kernelPi --------------------------
	.section	.nv.info._Z32test_mma_layout_discovery_kernelPi,"",@"SHT_CUDA_INFO"
	.sectionflags	@""
	.align	4


	//----- nvinfo : EIATTR_CUDA_API_VERSION
	.align		4
        /*0000*/ 	.byte	0x04, 0x37
        /*0002*/ 	.short	(.L_117 - .L_116)
.L_116:
        /*0004*/ 	.word	0x00000082


	//----- nvinfo : EIATTR_KPARAM_INFO
	.align		4
.L_117:
        /*0008*/ 	.byte	0x04, 0x17
        /*000a*/ 	.short	(.L_119 - .L_118)
.L_118:
        /*000c*/ 	.word	0x00000000
        /*0010*/ 	.short	0x0000
        /*0012*/ 	.short	0x0000
        /*0014*/ 	.byte	0x00, 0xf5, 0x21, 0x00


	//----- nvinfo : EIATTR_SPARSE_MMA_MASK
	.align		4
.L_119:
        /*0018*/ 	.byte	0x03, 0x50
        /*001a*/ 	.short	0x0000


	//----- nvinfo : EIATTR_MAXREG_COUNT
	.align		4
        /*001c*/ 	.byte	0x03, 0x1b
        /*001e*/ 	.short	0x00ff


	//----- nvinfo : EIATTR_MERCURY_ISA_VERSION
	.align		4
        /*0020*/ 	.byte	0x03, 0x5f
        /*0022*/ 	.short	0x0101


	//----- nvinfo : EIATTR_VRC_CTA_INIT_COUNT
	.align		4
        /*0024*/ 	.byte	0x02, 0x4a
	.zero		1
	.zero		1


	//----- nvinfo : EIATTR_EXIT_INSTR_OFFSETS
	.align		4
        /*0028*/ 	.byte	0x04, 0x1c
        /*002a*/ 	.short	(.L_121 - .L_120)


	//   ....[0]....
.L_120:
        /*002c*/ 	.word	0x00000120


	//----- nvinfo : EIATTR_CRS_STACK_SIZE
	.align		4
.L_121:
        /*0030*/ 	.byte	0x04, 0x1e
        /*0032*/ 	.short	(.L_123 - .L_122)
.L_122:
        /*0034*/ 	.word	0x00000000


	//----- nvinfo : EIATTR_CBANK_PARAM_SIZE
	.align		4
.L_123:
        /*0038*/ 	.byte	0x03, 0x19
        /*003a*/ 	.short	0x0008


	//----- nvinfo : EIATTR_PARAM_CBANK
	.align		4
        /*003c*/ 	.byte	0x04, 0x0a
        /*003e*/ 	.short	(.L_125 - .L_124)
	.align		4
.L_124:
        /*0040*/ 	.word	index@(.nv.constant0._Z32test_mma_layout_discovery_kernelPi)
        /*0044*/ 	.short	0x0380
        /*0046*/ 	.short	0x0008


	//----- nvinfo : EIATTR_SW_WAR
	.align		4
.L_125:
        /*0048*/ 	.byte	0x04, 0x36
        /*004a*/ 	.short	(.L_127 - .L_126)
.L_126:
        /*004c*/ 	.word	0x00000008
.L_127:


//--------------------- .nv.info._Z25test_mma_row_index_kernelPiPaS0_ --------------------------
	.section	.nv.info._Z25test_mma_row_index_kernelPiPaS0_,"",@"SHT_CUDA_INFO"
	.sectionflags	@""
	.align	4


	//----- nvinfo : EIATTR_CUDA_API_VERSION
	.align		4
        /*0000*/ 	.byte	0x04, 0x37
        /*0002*/ 	.short	(.L_129 - .L_128)
.L_128:
        /*0004*/ 	.word	0x00000082


	//----- nvinfo : EIATTR_KPARAM_INFO
	.align		4
.L_129:
        /*0008*/ 	.byte	0x04, 0x17
        /*000a*/ 	.short	(.L_131 - .L_130)
.L_130:
        /*000c*/ 	.word	0x00000000
        /*0010*/ 	.short	0x0002
        /*0012*/ 	.short	0x0010
        /*0014*/ 	.byte	0x00, 0xf5, 0x21, 0x00


	//----- nvinfo : EIATTR_KPARAM_INFO
	.align		4
.L_131:
        /*0018*/ 	.byte	0x04, 0x17
        /*001a*/ 	.short	(.L_133 - .L_132)
.L_132:
        /*001c*/ 	.word	0x00000000
        /*0020*/ 	.short	0x0001
        /*0022*/ 	.short	0x0008
        /*0024*/ 	.byte	0x00, 0xf5, 0x21, 0x00


	//----- nvinfo : EIATTR_KPARAM_INFO
	.align		4
.L_133:
        /*0028*/ 	.byte	0x04, 0x17
        /*002a*/ 	.short	(.L_135 - .L_134)
.L_134:
        /*002c*/ 	.word	0x00000000
        /*0030*/ 	.short	0x0000
        /*0032*/ 	.short	0x0000
        /*0034*/ 	.byte	0x00, 0xf5, 0x21, 0x00


	//----- nvinfo : EIATTR_SPARSE_MMA_MASK
	.align		4
.L_135:
        /*0038*/ 	.byte	0x03, 0x50
        /*003a*/ 	.short	0x0000


	//----- nvinfo : EIATTR_MAXREG_COUNT
	.align		4
        /*003c*/ 	.byte	0x03, 0x1b
        /*003e*/ 	.short	0x00ff


	//----- nvinfo : EIATTR_MERCURY_ISA_VERSION
	.align		4
        /*0040*/ 	.byte	0x03, 0x5f
        /*0042*/ 	.short	0x0101


	//----- nvinfo : EIATTR_VRC_CTA_INIT_COUNT
	.align		4
        /*0044*/ 	.byte	0x02, 0x4a
	.zero		1
	.zero		1


	//----- nvinfo : EIATTR_EXIT_INSTR_OFFSETS
	.align		4
        /*0048*/ 	.byte	0x04, 0x1c
        /*004a*/ 	.short	(.L_137 - .L_136)


	//   ....[0]....
.L_136:
        /*004c*/ 	.word	0x000005b0


	//----- nvinfo : EIATTR_CRS_STACK_SIZE
	.align		4
.L_137:
        /*0050*/ 	.byte	0x04, 0x1e
        /*0052*/ 	.short	(.L_139 - .L_138)
.L_138:
        /*0054*/ 	.word	0x00000000


	//----- nvinfo : EIATTR_CBANK_PARAM_SIZE
	.align		4
.L_139:
        /*0058*/ 	.byte	0x03, 0x19
        /*005a*/ 	.short	0x0018


	//----- nvinfo : EIATTR_PARAM_CBANK
	.align		4
        /*005c*/ 	.byte	0x04, 0x0a
        /*005e*/ 	.short	(.L_141 - .L_140)
	.align		4
.L_140:
        /*0060*/ 	.word	index@(.nv.constant0._Z25test_mma_row_index_kernelPiPaS0_)
        /*0064*/ 	.short	0x0380
        /*0066*/ 	.short	0x0018


	//----- nvinfo : EIATTR_SW_WAR
	.align		4
.L_141:
        /*0068*/ 	.byte	0x04, 0x36
        /*006a*/ 	.short	(.L_143 - .L_142)
.L_142:
        /*006c*/ 	.word	0x00000008
.L_143:


//--------------------- .nv.info._Z20test_mma_ones_kernelPi --------------------------
	.section	.nv.info._Z20test_mma_ones_kernelPi,"",@"SHT_CUDA_INFO"
	.sectionflags	@""
	.align	4


	//----- nvinfo : EIATTR_CUDA_API_VERSION
	.align		4
        /*0000*/ 	.byte	0x04, 0x37
        /*0002*/ 	.short	(.L_145 - .L_144)
.L_144:
        /*0004*/ 	.word	0x00000082


	//----- nvinfo : EIATTR_KPARAM_INFO
	.align		4
.L_145:
        /*0008*/ 	.byte	0x04, 0x17
        /*000a*/ 	.short	(.L_147 - .L_146)
.L_146:
        /*000c*/ 	.word	0x00000000
        /*0010*/ 	.short	0x0000
        /*0012*/ 	.short	0x0000
        /*0014*/ 	.byte	0x00, 0xf5, 0x21, 0x00


	//----- nvinfo : EIATTR_SPARSE_MMA_MASK
	.align		4
.L_147:
        /*0018*/ 	.byte	0x03, 0x50
        /*001a*/ 	.short	0x0000


	//----- nvinfo : EIATTR_MAXREG_COUNT
	.align		4
        /*001c*/ 	.byte	0x03, 0x1b
        /*001e*/ 	.short	0x00ff


	//----- nvinfo : EIATTR_MERCURY_ISA_VERSION
	.align		4
        /*0020*/ 	.byte	0x03, 0x5f
        /*0022*/ 	.short	0x0101


	//----- nvinfo : EIATTR_VRC_CTA_INIT_COUNT
	.align		4
        /*0024*/ 	.byte	0x02, 0x4a
	.zero		1
	.zero		1


	//----- nvinfo : EIATTR_EXIT_INSTR_OFFSETS
	.align		4
        /*0028*/ 	.byte	0x04, 0x1c
        /*002a*/ 	.short	(.L_149 - .L_148)


	//   ....[0]....
.L_148:
        /*002c*/ 	.word	0x00000130


	//----- nvinfo : EIATTR_CRS_STACK_SIZE
	.align		4
.L_149:
        /*0030*/ 	.byte	0x04, 0x1e
        /*0032*/ 	.short	(.L_151 - .L_150)
.L_150:
        /*0034*/ 	.word	0x00000000


	//----- nvinfo : EIATTR_CBANK_PARAM_SIZE
	.align		4
.L_151:
        /*0038*/ 	.byte	0x03, 0x19
        /*003a*/ 	.short	0x0008


	//----- nvinfo : EIATTR_PARAM_CBANK
	.align		4
        /*003c*/ 	.byte	0x04, 0x0a
        /*003e*/ 	.short	(.L_153 - .L_152)
	.align		4
.L_152:
        /*0040*/ 	.word	index@(.nv.constant0._Z20test_mma_ones_kernelPi)
        /*0044*/ 	.short	0x0380
        /*0046*/ 	.short	0x0008


	//----- nvinfo : EIATTR_SW_WAR
	.align		4
.L_153:
        /*0048*/ 	.byte	0x04, 0x36
        /*004a*/ 	.short	(.L_155 - .L_154)
.L_154:
        /*004c*/ 	.word	0x00000008
.L_155:


//--------------------- .nv.callgraph             --------------------------
	.section	.nv.callgraph,"",@"SHT_CUDA_CALLGRAPH"
	.align	4
	.sectionentsize	8
	.align		4
        /*0000*/ 	.word	0x00000000
	.align		4
        /*0004*/ 	.word	0xffffffff
	.align		4
        /*0008*/ 	.word	0x00000000
	.align		4
        /*000c*/ 	.word	0xfffffffe
	.align		4
        /*0010*/ 	.word	0x00000000
	.align		4
        /*0014*/ 	.word	0xfffffffd
	.align		4
        /*0018*/ 	.word	0x00000000
	.align		4
        /*001c*/ 	.word	0xfffffffc


//--------------------- .nv.constant2._Z29test_discover_b_layout_kernelPKaPii --------------------------
	.section	.nv.constant2._Z29test_discover_b_layout_kernelPKaPii,"a",@progbits
	.sectionflags	@""
	.align	4
.nv.constant2._Z29test_discover_b_layout_kernelPKaPii:
        /*0000*/ 	.byte	0xa0, 0x02, 0x00, 0x00, 0xc0, 0x00, 0x00, 0x00, 0x50, 0x08, 0x00, 0x00, 0xa0, 0x06, 0x00, 0x00
        /*0010*/ 	.byte	0xd0, 0x04, 0x00, 0x00, 0x50, 0x08, 0x00, 0x00


//--------------------- .text._Z20test_tcq4_dot_kernelPK19block_rrs_int4_testPK19block_tcq4_k32_testPf --------------------------
	.section	.text._Z20test_tcq4_dot_kernelPK19block_rrs_int4_testPK19block_tcq4_k32_testPf,"ax",@progbits
	.align	128
        .global         _Z20test_tcq4_dot_kernelPK19block_rrs_int4_testPK19block_tcq4_k32_testPf
        .type           _Z20test_tcq4_dot_kernelPK19block_rrs_int4_testPK19block_tcq4_k32_testPf,@function
        .size           _Z20test_tcq4_dot_kernelPK19block_rrs_int4_testPK19block_tcq4_k32_testPf,(.L_x_24 - _Z20test_tcq4_dot_kernelPK19block_rrs_int4_testPK19block_tcq4_k32_testPf)
        .other          _Z20test_tcq4_dot_kernelPK19block_rrs_int4_testPK19block_tcq4_k32_testPf,@"STO_CUDA_ENTRY STV_DEFAULT"
_Z20test_tcq4_dot_kernelPK19block_rrs_int4_testPK19block_tcq4_k32_testPf:
.text._Z20test_tcq4_dot_kernelPK19block_rrs_int4_testPK19block_tcq4_k32_testPf:
[----:B------:R-:W-:Y:S01]  /*0000*/  LDC R1, c[0x0][0x37c] ;  /* 0x0000df00ff017b82 */ /* 0x000fe20000000800 */
[----:B------:R-:W0:Y:S02]  /*0010*/  S2R R0, SR_TID.X ;  /* 0x0000000000007919 */ /* 0x000e240000002100 */
[----:B0-----:R-:W-:-:S13]  /*0020*/  ISETP.GT.U32.AND P0, PT, R0, 0x7, PT ;  /* 0x000000070000780c */ /* 0x001fda0003f04070 */
[----:B------:R-:W-:Y:S05]  /*0030*/  @P0 EXIT ;  /* 0x000000000000094d */ /* 0x000fea0003800000 */
[----:B------:R-:W0:Y:S01]  /*0040*/  LDCU.64 UR4, c[0x0][0x388] ;  /* 0x00007100ff0477ac */ /* 0x000e220008000a00 */
[----:B------:R-:W1:Y:S01]  /*0050*/  LDC.64 R12, c[0x0][0x388] ;  /* 0x0000e200ff0c7b82 */ /* 0x000e620000000a00 */
[----:B------:R-:W1:Y:S07]  /*0060*/  LDCU.64 UR6, c[0x0][0x358] ;  /* 0x00006b00ff0677ac */ /* 0x000e6e0008000a00 */
[----:B------:R-:W2:Y:S08]  /*0070*/  LDC.64 R2, c[0x0][0x380] ;  /* 0x0000e000ff027b82 */ /* 0x000eb00000000a00 */
[----:B------:R-:W3:Y:S01]  /*0080*/  LDC.64 R14, c[0x0][0x388] ;  /* 0x0000e200ff0e7b82 */ /* 0x000ee20000000a00 */
[----:B0-----:R-:W-:-:S05]  /*0090*/  IADD3 R4, P0, PT, R0, UR4, RZ ;  /* 0x0000000400047c10 */ /* 0x001fca000ff1e0ff */
[----:B------:R-:W-:Y:S01]  /*00a0*/  IMAD.X R5, RZ, RZ, UR5, P0 ;  /* 0x00000005ff057e24 */ /* 0x000fe200080e06ff */
[----:B-1----:R-:W4:Y:S04]  /*00b0*/  LDG.E.U16 R16, desc[UR6][R12.64+0x80] ;  /* 0x000080060c107981 */ /* 0x002f28000c1e1500 */
[----:B------:R-:W4:Y:S04]  /*00c0*/  LDG.E.S8 R18, desc[UR6][R4.64+0x84] ;  /* 0x0000840604127981 */ /* 0x000f28000c1e1300 */
[----:B------:R3:W4:Y:S01]  /*00d0*/  LDG.E.S8 R20, desc[UR6][R4.64+0x8c] ;  /* 0x00008c0604147981 */ /* 0x000722000c1e1300 */
[----:B------:R-:W0:Y:S03]  /*00e0*/  LDC.64 R10, c[0x0][0x380] ;  /* 0x0000e000ff0a7b82 */ /* 0x000e260000000a00 */
[----:B------:R1:W4:Y:S01]  /*00f0*/  LDG.E.U16 R17, desc[UR6][R12.64+0x82] ;  /* 0x000082060c117981 */ /* 0x000322000c1e1500 */
[----:B--2---:R-:W-:-:S04]  /*0100*/  IMAD.WIDE.U32 R8, R0, 0x2, R2 ;  /* 0x0000000200087825 */ /* 0x004fc800078e0002 */
[C---:B------:R-:W-:Y:S01]  /*0110*/  IMAD.WIDE.U32 R2, R0.reuse, 0x10, R2 ;  /* 0x0000001000027825 */ /* 0x040fe200078e0002 */
[----:B------:R-:W5:Y:S03]  /*0120*/  LDG.E.U16 R6, desc[UR6][R8.64+0x84] ;  /* 0x0000840608067981 */ /* 0x000f66000c1e1500 */
[----:B---3--:R-:W-:Y:S01]  /*0130*/  IMAD.WIDE.U32 R4, R0, 0x10, R14 ;  /* 0x0000001000047825 */ /* 0x008fe200078e000e */
[----:B-1----:R-:W-:Y:S02]  /*0140*/  IADD3 R12, P0, PT, R2, 0x1, RZ ;  /* 0x00000001020c7810 */ /* 0x002fe40007f1e0ff */
[----:B------:R-:W-:Y:S01]  /*0150*/  IADD3 R2, P1, PT, R4, 0x3, RZ ;  /* 0x0000000304027810 */ /* 0x000fe20007f3e0ff */
[----:B------:R-:W-:Y:S01]  /*0160*/  UMOV UR4, URZ ;  /* 0x000000ff00047c82 */ /* 0x000fe20008000000 */
[----:B0-----:R0:W5:Y:S02]  /*0170*/  LDG.E R7, desc[UR6][R10.64+0x80] ;  /* 0x000080060a077981 */ /* 0x001164000c1e1900 */
[----:B0-----:R-:W-:-:S02]  /*0180*/  IMAD.X R11, RZ, RZ, R3, P0 ;  /* 0x000000ffff0b7224 */ /* 0x001fc400000e0603 */
[----:B------:R-:W-:Y:S02]  /*0190*/  IMAD.X R3, RZ, RZ, R5, P1 ;  /* 0x000000ffff037224 */ /* 0x000fe400008e0605 */
[----:B------:R-:W-:Y:S01]  /*01a0*/  IMAD.MOV.U32 R10, RZ, RZ, RZ ;  /* 0x000000ffff0a7224 */ /* 0x000fe200078e00ff */
[----:B----4-:R-:W0:Y:S08]  /*01b0*/  I2F.S16 R19, R18 ;  /* 0x0000001200137306 */ /* 0x010e300000101400 */
[----:B------:R-:W1:Y:S01]  /*01c0*/  I2F.S16 R20, R20 ;  /* 0x0000001400147306 */ /* 0x000e620000101400 */
[----:B------:R-:W-:-:S02]  /*01d0*/  HADD2.F32 R16, -RZ, R16.H0_H0 ;  /* 0x20000010ff107230 */ /* 0x000fc40000004100 */
[----:B------:R-:W-:-:S03]  /*01e0*/  HADD2.F32 R17, -RZ, R17.H0_H0 ;  /* 0x20000011ff117230 */ /* 0x000fc60000004100 */
[----:B0-----:R-:W-:Y:S02]  /*01f0*/  FMUL R9, R16, R19 ;  /* 0x0000001310097220 */ /* 0x001fe40000400000 */
[----:B-1----:R-:W-:-:S07]  /*0200*/  FMUL R8, R17, R20 ;  /* 0x0000001411087220 */ /* 0x002fce0000400000 */
.L_x_0:
[----:B------:R-:W-:Y:S01]  /*0210*/  IMAD.MOV.U32 R4, RZ, RZ, R12 ;  /* 0x000000ffff047224 */ /* 0x000fe200078e000c */
[----:B------:R-:W2:Y:S01]  /*0220*/  LDG.E.S8 R16, desc[UR6][R2.64+-0x3] ;  /* 0xfffffd0602107981 */ /* 0x000ea2000c1e1300 */
[----:B------:R-:W-:-:S03]  /*0230*/  IMAD.MOV.U32 R5, RZ, RZ, R11 ;  /* 0x000000ffff057224 */ /* 0x000fc600078e000b */
[----:B------:R-:W3:Y:S04]  /*0240*/  LDG.E.S8 R13, desc[UR6][R2.64+-0x2] ;  /* 0xfffffe06020d7981 */ /* 0x000ee8000c1e1300 */
[----:B------:R-:W4:Y:S04]  /*0250*/  LDG.E.S8 R14, desc[UR6][R4.64+-0x1] ;  /* 0xffffff06040e7981 */ /* 0x000f28000c1e1300 */
[----:B------:R-:W2:Y:S04]  /*0260*/  LDG.E.S8 R15, desc[UR6][R4.64] ;  /* 0x00000006040f7981 */ /* 0x000ea8000c1e1300 */
[----:B------:R-:W3:Y:S04]  /*0270*/  LDG.E.S8 R22, desc[UR6][R4.64+0x2] ;  /* 0x0000020604167981 */ /* 0x000ee8000c1e1300 */
[----:B------:R-:W3:Y:S04]  /*0280*/  LDG.E.S8 R19, desc[UR6][R4.64+0x1] ;  /* 0x0000010604137981 */ /* 0x000ee8000c1e1300 */
[----:B------:R-:W3:Y:S04]  /*0290*/  LDG.E.S8 R11, desc[UR6][R2.64+-0x1] ;  /* 0xffffff06020b7981 */ /* 0x000ee8000c1e1300 */
[----:B------:R-:W3:Y:S01]  /*02a0*/  LDG.E.S8 R12, desc[UR6][R2.64] ;  /* 0x00000006020c7981 */ /* 0x000ee2000c1e1300 */
[----:B------:R-:W-:-:S04]  /*02b0*/  UIADD3 UR4, UPT, UPT, UR4, 0x4, URZ ;  /* 0x0000000404047890 */ /* 0x000fc8000fffe0ff */
[----:B------:R-:W-:Y:S01]  /*02c0*/  UISETP.NE.AND UP0, UPT, UR4, 0x10, UPT ;  /* 0x000000100400788c */ /* 0x000fe2000bf05270 */
[C---:B----4-:R-:W-:Y:S02]  /*02d0*/  ISETP.GE.AND P6, PT, R14.reuse, RZ, PT ;  /* 0x000000ff0e00720c */ /* 0x050fe40003fc6270 */
[C---:B------:R-:W-:Y:S02]  /*02e0*/  LOP3.LUT R17, R14.reuse, 0xf, RZ, 0xc0, !PT ;  /* 0x0000000f0e117812 */ /* 0x040fe400078ec0ff */
[----:B------:R-:W-:Y:S02]  /*02f0*/  LOP3.LUT R14, R14, 0xf0, RZ, 0xc0, !PT ;  /* 0x000000f00e0e7812 */ /* 0x000fe400078ec0ff */
[C---:B--2---:R-:W-:Y:S02]  /*0300*/  ISETP.GE.AND P0, PT, R15.reuse, RZ, PT ;  /* 0x000000ff0f00720c */ /* 0x044fe40003f06270 */
[----:B------:R-:W-:Y:S02]  /*0310*/  LOP3.LUT R20, R15, 0xf, RZ, 0xc0, !PT ;  /* 0x0000000f0f147812 */ /* 0x000fe400078ec0ff */
[----:B------:R-:W-:-:S02]  /*0320*/  SHF.R.U32.HI R14, RZ, 0x4, R14 ;  /* 0x00000004ff0e7819 */ /* 0x000fc4000001160e */
[----:B------:R-:W-:Y:S02]  /*0330*/  LOP3.LUT R15, R15, 0xf0, RZ, 0xc0, !PT ;  /* 0x000000f00f0f7812 */ /* 0x000fe400078ec0ff */
[----:B---3--:R-:W-:Y:S01]  /*0340*/  LOP3.LUT R21, R22, 0xf, RZ, 0xc0, !PT ;  /* 0x0000000f16157812 */ /* 0x008fe200078ec0ff */
[----:B------:R-:W-:Y:S01]  /*0350*/  @!P6 VIADD R14, R14, 0xfff0 ;  /* 0x0000fff00e0ee836 */ /* 0x000fe20000000000 */
[----:B------:R-:W-:Y:S02]  /*0360*/  SHF.R.U32.HI R15, RZ, 0x4, R15 ;  /* 0x00000004ff0f7819 */ /* 0x000fe4000001160f */
[----:B------:R-:W-:Y:S02]  /*0370*/  LOP3.LUT R18, R19, 0xf, RZ, 0xc0, !PT ;  /* 0x0000000f13127812 */ /* 0x000fe400078ec0ff */
[----:B------:R-:W-:Y:S01]  /*0380*/  ISETP.GT.U32.AND P6, PT, R21, 0x7, PT ;  /* 0x000000071500780c */ /* 0x000fe20003fc4070 */
[----:B------:R-:W-:Y:S01]  /*0390*/  @!P0 VIADD R15, R15, 0xfff0 ;  /* 0x0000fff00f0f8836 */ /* 0x000fe20000000000 */
[----:B------:R-:W-:-:S02]  /*03a0*/  ISETP.GE.AND P1, PT, R19, RZ, PT ;  /* 0x000000ff1300720c */ /* 0x000fc40003f26270 */
[----:B------:R-:W-:Y:S02]  /*03b0*/  ISETP.GE.AND P2, PT, R22, RZ, PT ;  /* 0x000000ff1600720c */ /* 0x000fe40003f46270 */
[----:B------:R-:W-:Y:S02]  /*03c0*/  ISETP.GT.U32.AND P5, PT, R18, 0x7, PT ;  /* 0x000000071200780c */ /* 0x000fe40003fa4070 */
[----:B------:R-:W-:Y:S02]  /*03d0*/  ISETP.GT.U32.AND P3, PT, R17, 0x7, PT ;  /* 0x000000071100780c */ /* 0x000fe40003f64070 */
[----:B------:R-:W-:Y:S02]  /*03e0*/  ISETP.GT.U32.AND P4, PT, R20, 0x7, PT ;  /* 0x000000071400780c */ /* 0x000fe40003f84070 */
[----:B------:R-:W-:Y:S02]  /*03f0*/  LOP3.LUT R19, R19, 0xf0, RZ, 0xc0, !PT ;  /* 0x000000f013137812 */ /* 0x000fe400078ec0ff */
[----:B------:R-:W-:-:S02]  /*0400*/  LOP3.LUT R22, R22, 0xf0, RZ, 0xc0, !PT ;  /* 0x000000f016167812 */ /* 0x000fc400078ec0ff */
[----:B------:R-:W-:Y:S02]  /*0410*/  PRMT R14, R15, 0x3340, R14 ;  /* 0x000033400f0e7816 */ /* 0x000fe4000000000e */
[----:B------:R-:W-:Y:S02]  /*0420*/  LOP3.LUT R15, R16, 0xf, RZ, 0xc0, !PT ;  /* 0x0000000f100f7812 */ /* 0x000fe400078ec0ff */
[----:B------:R-:W-:Y:S02]  /*0430*/  SHF.R.U32.HI R19, RZ, 0x4, R19 ;  /* 0x00000004ff137819 */ /* 0x000fe40000011613 */
[----:B------:R-:W-:Y:S02]  /*0440*/  SHF.R.U32.HI R22, RZ, 0x4, R22 ;  /* 0x00000004ff167819 */ /* 0x000fe40000011616 */
[----:B------:R-:W-:Y:S02]  /*0450*/  @P6 LOP3.LUT R21, R21, 0xfff0, RZ, 0xfc, !PT ;  /* 0x0000fff015156812 */ /* 0x000fe400078efcff */
[----:B------:R-:W-:Y:S01]  /*0460*/  ISETP.GT.U32.AND P6, PT, R15, 0x7, PT ;  /* 0x000000070f00780c */ /* 0x000fe20003fc4070 */
[----:B------:R-:W-:Y:S01]  /*0470*/  @!P1 VIADD R19, R19, 0xfff0 ;  /* 0x0000fff013139836 */ /* 0x000fe20000000000 */
[----:B------:R-:W-:Y:S01]  /*0480*/  @P5 LOP3.LUT R18, R18, 0xfff0, RZ, 0xfc, !PT ;  /* 0x0000fff012125812 */ /* 0x000fe200078efcff */
[----:B------:R-:W-:Y:S01]  /*0490*/  @!P2 VIADD R22, R22, 0xfff0 ;  /* 0x0000fff01616a836 */ /* 0x000fe20000000000 */
[----:B------:R-:W-:-:S02]  /*04a0*/  @P3 LOP3.LUT R17, R17, 0xfff0, RZ, 0xfc, !PT ;  /* 0x0000fff011113812 */ /* 0x000fc400078efcff */
[----:B------:R-:W-:Y:S02]  /*04b0*/  @P4 LOP3.LUT R20, R20, 0xfff0, RZ, 0xfc, !PT ;  /* 0x0000fff014144812 */ /* 0x000fe400078efcff */
[----:B------:R-:W-:Y:S02]  /*04c0*/  PRMT R18, R18, 0x3340, R21 ;  /* 0x0000334012127816 */ /* 0x000fe40000000015 */
[----:B------:R-:W-:Y:S02]  /*04d0*/  PRMT R19, R22, 0x3340, R19 ;  /* 0x0000334016137816 */ /* 0x000fe40000000013 */
[C---:B------:R-:W-:Y:S02]  /*04e0*/  ISETP.GE.AND P5, PT, R16.reuse, RZ, PT ;  /* 0x000000ff1000720c */ /* 0x040fe40003fa6270 */
[----:B------:R-:W-:Y:S02]  /*04f0*/  LOP3.LUT R21, R16, 0xf0, RZ, 0xc0, !PT ;  /* 0x000000f010157812 */ /* 0x000fe400078ec0ff */
[----:B------:R-:W-:-:S02]  /*0500*/  PRMT R17, R17, 0x3340, R20 ;  /* 0x0000334011117816 */ /* 0x000fc40000000014 */
[C---:B------:R-:W-:Y:S02]  /*0510*/  ISETP.GE.AND P3, PT, R13.reuse, RZ, PT ;  /* 0x000000ff0d00720c */ /* 0x040fe40003f66270 */
[C---:B------:R-:W-:Y:S02]  /*0520*/  LOP3.LUT R16, R13.reuse, 0xf, RZ, 0xc0, !PT ;  /* 0x0000000f0d107812 */ /* 0x040fe400078ec0ff */
[----:B------:R-:W-:Y:S02]  /*0530*/  LOP3.LUT R22, R13, 0xf0, RZ, 0xc0, !PT ;  /* 0x000000f00d167812 */ /* 0x000fe400078ec0ff */
[C---:B------:R-:W-:Y:S02]  /*0540*/  ISETP.GE.AND P1, PT, R11.reuse, RZ, PT ;  /* 0x000000ff0b00720c */ /* 0x040fe40003f26270 */
[----:B------:R-:W-:Y:S02]  /*0550*/  ISETP.GE.AND P0, PT, R12, RZ, PT ;  /* 0x000000ff0c00720c */ /* 0x000fe40003f06270 */
[----:B------:R-:W-:-:S02]  /*0560*/  LOP3.LUT R13, R11, 0xf, RZ, 0xc0, !PT ;  /* 0x0000000f0b0d7812 */ /* 0x000fc400078ec0ff */
[C---:B------:R-:W-:Y:S02]  /*0570*/  LOP3.LUT R20, R12.reuse, 0xf, RZ, 0xc0, !PT ;  /* 0x0000000f0c147812 */ /* 0x040fe400078ec0ff */
[----:B------:R-:W-:Y:S02]  /*0580*/  @P6 LOP3.LUT R15, R15, 0xfff0, RZ, 0xfc, !PT ;  /* 0x0000fff00f0f6812 */ /* 0x000fe400078efcff */
[----:B------:R-:W-:Y:S02]  /*0590*/  LOP3.LUT R11, R11, 0xf0, RZ, 0xc0, !PT ;  /* 0x000000f00b0b7812 */ /* 0x000fe400078ec0ff */
[----:B------:R-:W-:Y:S02]  /*05a0*/  LOP3.LUT R12, R12, 0xf0, RZ, 0xc0, !PT ;  /* 0x000000f00c0c7812 */ /* 0x000fe400078ec0ff */
[----:B------:R-:W-:Y:S02]  /*05b0*/  ISETP.GT.U32.AND P4, PT, R16, 0x7, PT ;  /* 0x000000071000780c */ /* 0x000fe40003f84070 */
[----:B------:R-:W-:-:S02]  /*05c0*/  ISETP.GT.U32.AND P2, PT, R13, 0x7, PT ;  /* 0x000000070d00780c */ /* 0x000fc40003f44070 */
[----:B------:R-:W-:Y:S02]  /*05d0*/  ISETP.GT.U32.AND P6, PT, R20, 0x7, PT ;  /* 0x000000071400780c */ /* 0x000fe40003fc4070 */
[----:B------:R-:W-:Y:S02]  /*05e0*/  SHF.R.U32.HI R21, RZ, 0x4, R21 ;  /* 0x00000004ff157819 */ /* 0x000fe40000011615 */
[----:B------:R-:W-:Y:S02]  /*05f0*/  SHF.R.U32.HI R22, RZ, 0x4, R22 ;  /* 0x00000004ff167819 */ /* 0x000fe40000011616 */
[----:B------:R-:W-:Y:S02]  /*0600*/  SHF.R.U32.HI R11, RZ, 0x4, R11 ;  /* 0x00000004ff0b7819 */ /* 0x000fe4000001160b */
[----:B------:R-:W-:Y:S01]  /*0610*/  SHF.R.U32.HI R12, RZ, 0x4, R12 ;  /* 0x00000004ff0c7819 */ /* 0x000fe2000001160c */
[----:B------:R-:W-:Y:S02]  /*0620*/  @!P5 VIADD R21, R21, 0xfff0 ;  /* 0x0000fff01515d836 */ /* 0x000fe40000000000 */
[----:B------:R-:W-:-:S02]  /*0630*/  @!P3 VIADD R22, R22, 0xfff0 ;  /* 0x0000fff01616b836 */ /* 0x000fc40000000000 */
[----:B------:R-:W-:Y:S02]  /*0640*/  @!P1 VIADD R11, R11, 0xfff0 ;  /* 0x0000fff00b0b9836 */ /* 0x000fe40000000000 */
[----:B------:R-:W-:Y:S01]  /*0650*/  @!P0 VIADD R12, R12, 0xfff0 ;  /* 0x0000fff00c0c8836 */ /* 0x000fe20000000000 */
[----:B------:R-:W-:Y:S02]  /*0660*/  @P4 LOP3.LUT R16, R16, 0xfff0, RZ, 0xfc, !PT ;  /* 0x0000fff010104812 */ /* 0x000fe400078efcff */
[----:B------:R-:W-:Y:S02]  /*0670*/  @P2 LOP3.LUT R13, R13, 0xfff0, RZ, 0xfc, !PT ;  /* 0x0000fff00d0d2812 */ /* 0x000fe400078efcff */
[----:B------:R-:W-:Y:S02]  /*0680*/  @P6 LOP3.LUT R20, R20, 0xfff0, RZ, 0xfc, !PT ;  /* 0x0000fff014146812 */ /* 0x000fe400078efcff */
[----:B------:R-:W-:Y:S02]  /*0690*/  PRMT R21, R22, 0x3340, R21 ;  /* 0x0000334016157816 */ /* 0x000fe40000000015 */
[----:B------:R-:W-:-:S02]  /*06a0*/  PRMT R12, R12, 0x3340, R11 ;  /* 0x000033400c0c7816 */ /* 0x000fc4000000000b */
[----:B------:R-:W-:Y:S02]  /*06b0*/  PRMT R16, R15, 0x3340, R16 ;  /* 0x000033400f107816 */ /* 0x000fe40000000010 */
[----:B------:R-:W-:Y:S02]  /*06c0*/  PRMT R13, R13, 0x3340, R20 ;  /* 0x000033400d0d7816 */ /* 0x000fe40000000014 */
[----:B------:R-:W-:Y:S02]  /*06d0*/  PRMT R14, R19, 0x5410, R14 ;  /* 0x00005410130e7816 */ /* 0x000fe4000000000e */
[----:B------:R-:W-:Y:S02]  /*06e0*/  PRMT R21, R12, 0x5410, R21 ;  /* 0x000054100c157816 */ /* 0x000fe40000000015 */
[----:B------:R-:W-:Y:S02]  /*06f0*/  PRMT R17, R17, 0x5410, R18 ;  /* 0x0000541011117816 */ /* 0x000fe40000000012 */
[----:B------:R-:W-:Y:S01]  /*0700*/  PRMT R13, R16, 0x5410, R13 ;  /* 0x00005410100d7816 */ /* 0x000fe2000000000d */
[----:B------:R-:W-:Y:S01]  /*0710*/  IDP.4A.S8.S8 R10, R21, R14, R10 ;  /* 0x0000000e150a7226 */ /* 0x000fe2000000060a */
[----:B------:R-:W-:-:S02]  /*0720*/  IADD3 R12, P0, PT, R4, 0x4, RZ ;  /* 0x00000004040c7810 */ /* 0x000fc40007f1e0ff */
[----:B------:R-:W-:Y:S01]  /*0730*/  IADD3 R2, P1, PT, R2, 0x4, RZ ;  /* 0x0000000402027810 */ /* 0x000fe20007f3e0ff */
[----:B------:R-:W-:Y:S02]  /*0740*/  IDP.4A.S8.S8 R10, R13, R17, R10 ;  /* 0x000000110d0a7226 */ /* 0x000fe4000000060a */
[----:B------:R-:W-:Y:S02]  /*0750*/  IMAD.X R11, RZ, RZ, R5, P0 ;  /* 0x000000ffff0b7224 */ /* 0x000fe400000e0605 */
[----:B------:R-:W-:Y:S01]  /*0760*/  IMAD.X R3, RZ, RZ, R3, P1 ;  /* 0x000000ffff037224 */ /* 0x000fe200008e0603 */
[----:B------:R-:W-:Y:S07]  /*0770*/  BRA.U UP0, `(.L_x_0) ;  /* 0xfffffff900a47547 */ /* 0x000fee000b83ffff */
[----:B------:R-:W0:Y:S01]  /*0780*/  LDC.64 R2, c[0x0][0x390] ;  /* 0x0000e400ff027b82 */ /* 0x000e220000000a00 */
[----:B-----5:R-:W1:Y:S01]  /*0790*/  I2F.S16 R6, R6 ;  /* 0x0000000600067306 */ /* 0x020e620000101400 */
[----:B------:R-:W-:-:S05]  /*07a0*/  I2FP.F32.S32 R10, R10 ;  /* 0x0000000a000a7245 */ /* 0x000fca0000201400 */
[----:B------:R-:W-:-:S04]  /*07b0*/  FMUL R9, R9, R10 ;  /* 0x0000000a09097220 */ /* 0x000fc80000400000 */
[----:B-1----:R-:W-:-:S04]  /*07c0*/  FFMA R8, R8, R6, R9 ;  /* 0x0000000608087223 */ /* 0x002fc80000000009 */
[----:B------:R-:W-:Y:S01]  /*07d0*/  FMUL R7, R7, R8 ;  /* 0x0000000807077220 */ /* 0x000fe20000400000 */
[----:B0-----:R-:W-:-:S05]  /*07e0*/  IMAD.WIDE.U32 R2, R0, 0x4, R2 ;  /* 0x0000000400027825 */ /* 0x001fca00078e0002 */
[----:B------:R-:W-:Y:S01]  /*07f0*/  STG.E desc[UR6][R2.64], R7 ;  /* 0x0000000702007986 */ /* 0x000fe2000c101906 */
[----:B------:R-:W-:Y:S05]  /*0800*/  EXIT ;  /* 0x000000000000794d */ /* 0x000fea0003800000 */
.L_x_1:
[----:B------:R-:W-:-:S00]  /*0810*/  BRA `(.L_x_1) ;  /* 0xfffffffc00fc7947 */ /* 0x000fc0000383ffff */
[----:B------:R-:W-:-:S00]  /*0820*/  NOP ;  /* 0x0000000000007918 */ /* 0x000fc00000000000 */
        /* <DEDUP_REMOVED lines=13> */
.L_x_24:


//--------------------- .text._Z22test_mma_random_kernelPKaS0_Pi --------------------------
	.section	.text._Z22test_mma_random_kernelPKaS0_Pi,"ax",@progbits
	.align	128
        .global         _Z22test_mma_random_kernelPKaS0_Pi
        .type           _Z22test_mma_random_kernelPKaS0_Pi,@function
        .size           _Z22test_mma_random_kernelPKaS0_Pi,(.L_x_18 - _Z22test_mma_random_kernelPKaS0_Pi)
        .other          _Z22test_mma_random_kernelPKaS0_Pi,@"STO_CUDA_ENTRY STV_DEFAULT"
_Z22test_mma_random_kernelPKaS0_Pi:
.text._Z22test_mma_random_kernelPKaS0_Pi:
[----:B------:R-:W-:Y:S01]  /*0000*/  LDC R1, c[0x0][0x37c] ;  /* 0x0000df00ff017b82 */ /* 0x000fe20000000800 */
[----:B------:R-:W0:Y:S01]  /*0010*/  S2R R0, SR_TID.X ;  /* 0x0000000000007919 */ /* 0x000e220000002100 */
[----:B------:R-:W1:Y:S01]  /*0020*/  LDCU.128 UR8, c[0x0][0x380] ;  /* 0x00007000ff0877ac */ /* 0x000e620008000c00 */
[----:B------:R-:W2:Y:S01]  /*0030*/  LDCU.64 UR4, c[0x0][0x358] ;  /* 0x00006b00ff0477ac */ /* 0x000ea20008000a00 */
[----:B0-----:R-:W-:-:S05]  /*0040*/  IMAD.SHL.U32 R2, R0, 0x8, RZ ;  /* 0x0000000800027824 */ /* 0x001fca00078e00ff */
[----:B------:R-:W-:-:S04]  /*0050*/  LOP3.LUT R2, R2, 0xf8, RZ, 0xc0, !PT ;  /* 0x000000f802027812 */ /* 0x000fc800078ec0ff */
[C---:B-1----:R-:W-:Y:S02]  /*0060*/  IADD3 R4, P0, PT, R2.reuse, UR8, RZ ;  /* 0x0000000802047c10 */ /* 0x042fe4000ff1e0ff */
[----:B------:R-:W-:-:S03]  /*0070*/  IADD3 R2, P1, PT, R2, UR10, RZ ;  /* 0x0000000a02027c10 */ /* 0x000fc6000ff3e0ff */
[----:B------:R-:W-:Y:S02]  /*0080*/  IMAD.X R5, RZ, RZ, UR9, P0 ;  /* 0x00000009ff057e24 */ /* 0x000fe400080e06ff */
[----:B------:R-:W-:-:S03]  /*0090*/  IMAD.X R3, RZ, RZ, UR11, P1 ;  /* 0x0000000bff037e24 */ /* 0x000fc600088e06ff */
[----:B--2---:R-:W2:Y:S04]  /*00a0*/  LDG.E.U8 R29, desc[UR4][R4.64] ;  /* 0x00000004041d7981 */ /* 0x004ea8000c1e1100 */
[----:B------:R-:W3:Y:S04]  /*00b0*/  LDG.E.U8 R23, desc[UR4][R2.64] ;  /* 0x0000000402177981 */ /* 0x000ee8000c1e1100 */
[----:B------:R-:W4:Y:S04]  /*00c0*/  LDG.E.U8 R21, desc[UR4][R2.64+0x2] ;  /* 0x0000020402157981 */ /* 0x000f28000c1e1100 */
[----:B------:R-:W5:Y:S04]  /*00d0*/  LDG.E.U8 R20, desc[UR4][R4.64+0x2] ;  /* 0x0000020404147981 */ /* 0x000f68000c1e1100 */
        /* <DEDUP_REMOVED lines=19> */
[----:B------:R0:W5:Y:S01]  /*0210*/  LDG.E.U8 R26, desc[UR4][R2.64+0x7] ;  /* 0x00000704021a7981 */ /* 0x000162000c1e1100 */
[----:B--2---:R-:W-:-:S02]  /*0220*/  LOP3.LUT R29, R29, 0xf, RZ, 0xc0, !PT ;  /* 0x0000000f1d1d7812 */ /* 0x004fc400078ec0ff */
[----:B---3--:R-:W-:Y:S01]  /*0230*/  LOP3.LUT R23, R23, 0xf, RZ, 0xc0, !PT ;  /* 0x0000000f17177812 */ /* 0x008fe200078ec0ff */
[----:B----4-:R-:W-:Y:S02]  /*0240*/  IMAD.SHL.U32 R21, R21, 0x100, RZ ;  /* 0x0000010015157824 */ /* 0x010fe400078e00ff */
[----:B-----5:R-:W-:-:S03]  /*0250*/  IMAD.SHL.U32 R20, R20, 0x100, RZ ;  /* 0x0000010014147824 */ /* 0x020fc600078e00ff */
[----:B------:R-:W-:Y:S01]  /*0260*/  LOP3.LUT R21, R21, 0xf00, RZ, 0xc0, !PT ;  /* 0x00000f0015157812 */ /* 0x000fe200078ec0ff */
[----:B------:R-:W-:Y:S01]  /*0270*/  IMAD R22, R22, 0x10, R23 ;  /* 0x0000001016167824 */ /* 0x000fe200078e0217 */
[----:B------:R-:W-:Y:S02]  /*0280*/  LOP3.LUT R20, R20, 0xf00, RZ, 0xc0, !PT ;  /* 0x00000f0014147812 */ /* 0x000fe400078ec0ff */
[----:B------:R-:W-:Y:S01]  /*0290*/  LOP3.LUT R28, R28, 0xf, RZ, 0xc0, !PT ;  /* 0x0000000f1c1c7812 */ /* 0x000fe200078ec0ff */
[----:B------:R-:W-:Y:S01]  /*02a0*/  IMAD R27, R27, 0x10, R29 ;  /* 0x000000101b1b7824 */ /* 0x000fe200078e021d */
[----:B------:R-:W-:Y:S01]  /*02b0*/  LOP3.LUT R21, R21, 0xff, R22, 0xf8, !PT ;  /* 0x000000ff15157812 */ /* 0x000fe200078ef816 */
[----:B------:R-:W-:-:S03]  /*02c0*/  IMAD.SHL.U32 R19, R19, 0x100, RZ ;  /* 0x0000010013137824 */ /* 0x000fc600078e00ff */
[----:B------:R-:W-:Y:S01]  /*02d0*/  LOP3.LUT R20, R20, 0xff, R27, 0xf8, !PT ;  /* 0x000000ff14147812 */ /* 0x000fe200078ef81b */
[----:B0-----:R-:W-:Y:S01]  /*02e0*/  IMAD.SHL.U32 R2, R17, 0x1000, RZ ;  /* 0x0000100011027824 */ /* 0x001fe200078e00ff */
[----:B------:R-:W-:Y:S01]  /*02f0*/  LOP3.LUT R19, R19, 0xf00, RZ, 0xc0, !PT ;  /* 0x00000f0013137812 */ /* 0x000fe200078ec0ff */
[----:B------:R-:W-:-:S03]  /*0300*/  IMAD R24, R24, 0x10, R28 ;  /* 0x0000001018187824 */ /* 0x000fc600078e021c */
[----:B------:R-:W-:Y:S01]  /*0310*/  LOP3.LUT R21, R21, 0xf000, R2, 0xf8, !PT ;  /* 0x0000f00015157812 */ /* 0x000fe200078ef802 */
[----:B------:R-:W-:Y:S01]  /*0320*/  IMAD.SHL.U32 R3, R18, 0x1000, RZ ;  /* 0x0000100012037824 */ /* 0x000fe200078e00ff */
[----:B------:R-:W-:Y:S01]  /*0330*/  LOP3.LUT R19, R19, 0xff, R24, 0xf8, !PT ;  /* 0x000000ff13137812 */ /* 0x000fe200078ef818 */
[----:B------:R-:W-:-:S03]  /*0340*/  IMAD.SHL.U32 R16, R16, 0x1000, RZ ;  /* 0x0000100010107824 */ /* 0x000fc600078e00ff */
[----:B------:R-:W-:Y:S01]  /*0350*/  LOP3.LUT R3, R20, 0xf000, R3, 0xf8, !PT ;  /* 0x0000f00014037812 */ /* 0x000fe200078ef803 */
[----:B------:R-:W-:Y:S01]  /*0360*/  IMAD.U32 R2, R15, 0x10000, RZ ;  /* 0x000100000f027824 */ /* 0x000fe200078e00ff */
[----:B------:R-:W-:Y:S01]  /*0370*/  LOP3.LUT R16, R19, 0xf000, R16, 0xf8, !PT ;  /* 0x0000f00013107812 */ /* 0x000fe200078ef810 */
[----:B------:R-:W-:-:S03]  /*0380*/  IMAD.U32 R13, R13, 0x10000, RZ ;  /* 0x000100000d0d7824 */ /* 0x000fc600078e00ff */
[----:B------:R-:W-:Y:S01]  /*0390*/  LOP3.LUT R2, R3, 0xf0000, R2, 0xf8, !PT ;  /* 0x000f000003027812 */ /* 0x000fe200078ef802 */
[----:B------:R-:W-:Y:S01]  /*03a0*/  IMAD.U32 R14, R14, 0x10000, RZ ;  /* 0x000100000e0e7824 */ /* 0x000fe200078e00ff */
[----:B------:R-:W-:Y:S01]  /*03b0*/  LOP3.LUT R13, R16, 0xf0000, R13, 0xf8, !PT ;  /* 0x000f0000100d7812 */ /* 0x000fe200078ef80d */
[----:B------:R-:W-:-:S03]  /*03c0*/  IMAD.SHL.U32 R3, R12, 0x100000, RZ ;  /* 0x001000000c037824 */ /* 0x000fc600078e00ff */
[----:B------:R-:W-:Y:S01]  /*03d0*/  LOP3.LUT R14, R21, 0xf0000, R14, 0xf8, !PT ;  /* 0x000f0000150e7812 */ /* 0x000fe200078ef80e */
[----:B------:R-:W-:Y:S01]  /*03e0*/  IMAD.SHL.U32 R10, R10, 0x100000, RZ ;  /* 0x001000000a0a7824 */ /* 0x000fe200078e00ff */
[----:B------:R-:W-:Y:S01]  /*03f0*/  LOP3.LUT R2, R2, 0xf00000, R3, 0xf8, !PT ;  /* 0x00f0000002027812 */ /* 0x000fe200078ef803 */
[----:B------:R-:W-:-:S03]  /*0400*/  IMAD.SHL.U32 R11, R11, 0x100000, RZ ;  /* 0x001000000b0b7824 */ /* 0x000fc600078e00ff */
[----:B------:R-:W-:Y:S01]  /*0410*/  LOP3.LUT R10, R13, 0xf00000, R10, 0xf8, !PT ;  /* 0x00f000000d0a7812 */ /* 0x000fe200078ef80a */
[----:B------:R-:W-:Y:S01]  /*0420*/  IMAD.SHL.U32 R9, R9, 0x1000000, RZ ;  /* 0x0100000009097824 */ /* 0x000fe200078e00ff */
[----:B------:R-:W-:Y:S01]  /*0430*/  LOP3.LUT R11, R14, 0xf00000, R11, 0xf8, !PT ;  /* 0x00f000000e0b7812 */ /* 0x000fe200078ef80b */
[----:B------:R-:W-:Y:S02]  /*0440*/  IMAD.SHL.U32 R3, R6, 0x1000000, RZ ;  /* 0x0100000006037824 */ /* 0x000fe400078e00ff */
[----:B------:R-:W-:Y:S01]  /*0450*/  IMAD.SHL.U32 R4, R7, 0x1000000, RZ ;  /* 0x0100000007047824 */ /* 0x000fe200078e00ff */
[----:B------:R-:W-:Y:S02]  /*0460*/  LOP3.LUT R9, R2, 0xf000000, R9, 0xf8, !PT ;  /* 0x0f00000002097812 */ /* 0x000fe400078ef809 */
[----:B------:R-:W-:Y:S02]  /*0470*/  LOP3.LUT R10, R10, 0xf000000, R3, 0xf8, !PT ;  /* 0x0f0000000a0a7812 */ /* 0x000fe400078ef803 */
[----:B------:R-:W-:Y:S01]  /*0480*/  LOP3.LUT R11, R11, 0xf000000, R4, 0xf8, !PT ;  /* 0x0f0000000b0b7812 */ /* 0x000fe200078ef804 */
[----:B------:R-:W-:Y:S01]  /*0490*/  IMAD R8, R8, 0x10000000, R9 ;  /* 0x1000000008087824 */ /* 0x000fe200078e0209 */
[----:B------:R-:W-:Y:S01]  /*04a0*/  MOV R2, 0x4e0 ;  /* 0x000004e000027802 */ /* 0x000fe20000000f00 */
[----:B------:R-:W-:-:S02]  /*04b0*/  IMAD R25, R25, 0x10000000, R10 ;  /* 0x1000000019197824 */ /* 0x000fc400078e020a */
[----:B------:R-:W-:-:S07]  /*04c0*/  IMAD R26, R26, 0x10000000, R11 ;  /* 0x100000001a1a7824 */ /* 0x000fce00078e020b */
[----:B------:R-:W-:Y:S05]  /*04d0*/  CALL.REL.NOINC `($__internal_0_$__cuda_sm_9x_mma_sub_byte_internal_m16n8k32_s4_s4) ;  /* 0x0000000000247944 */ /* 0x000fea0003c00000 */
[----:B------:R-:W0:Y:S01]  /*04e0*/  LDC.64 R2, c[0x0][0x390] ;  /* 0x0000e400ff027b82 */ /* 0x000e220000000a00 */
[----:B------:R-:W-:-:S05]  /*04f0*/  IMAD.SHL.U32 R0, R0, 0x2, RZ ;  /* 0x0000000200007824 */ /* 0x000fca00078e00ff */
[----:B------:R-:W-:-:S05]  /*0500*/  LOP3.LUT R5, R0, 0x3e, RZ, 0xc0, !PT ;  /* 0x0000003e00057812 */ /* 0x000fca00078ec0ff */
[----:B0-----:R-:W-:-:S05]  /*0510*/  IMAD.WIDE.U32 R2, R5, 0x4, R2 ;  /* 0x0000000405027825 */ /* 0x001fca00078e0002 */
[----:B------:R-:W-:Y:S04]  /*0520*/  STG.E desc[UR4][R2.64], R13 ;  /* 0x0000000d02007986 */ /* 0x000fe8000c101904 */
[----:B------:R-:W-:Y:S04]  /*0530*/  STG.E desc[UR4][R2.64+0x4], R9 ;  /* 0x0000040902007986 */ /* 0x000fe8000c101904 */
[----:B------:R-:W-:Y:S04]  /*0540*/  STG.E desc[UR4][R2.64+0x100], R15 ;  /* 0x0001000f02007986 */ /* 0x000fe8000c101904 */
[----:B------:R-:W-:Y:S01]  /*0550*/  STG.E desc[UR4][R2.64+0x104], R7 ;  /* 0x0001040702007986 */ /* 0x000fe2000c101904 */
[----:B------:R-:W-:Y:S05]  /*0560*/  EXIT ;  /* 0x000000000000794d */ /* 0x000fea0003800000 */
        .weak           $__internal_0_$__cuda_sm_9x_mma_sub_byte_internal_m16n8k32_s4_s4
        .type           $__internal_0_$__cuda_sm_9x_mma_sub_byte_internal_m16n8k32_s4_s4,@function
        .size           $__internal_0_$__cuda_sm_9x_mma_sub_byte_internal_m16n8k32_s4_s4,(.L_x_18 - $__internal_0_$__cuda_sm_9x_mma_sub_byte_internal_m16n8k32_s4_s4)
$__internal_0_$__cuda_sm_9x_mma_sub_byte_internal_m16n8k32_s4_s4:
[C---:B------:R-:W-:Y:S01]  /*0570*/  LOP3.LUT R4, R8.reuse, 0xf00, RZ, 0xc0, !PT ;  /* 0x00000f0008047812 */ /* 0x040fe200078ec0ff */
[----:B------:R-:W-:Y:S01]  /*0580*/  IMAD.SHL.U32 R3, R8, 0x10000000, RZ ;  /* 0x1000000008037824 */ /* 0x000fe200078e00ff */
[----:B------:R-:W-:Y:S01]  /*0590*/  LOP3.LUT R7, R25, 0xf00, RZ, 0xc0, !PT ;  /* 0x00000f0019077812 */ /* 0x000fe200078ec0ff */
[----:B------:R-:W-:Y:S01]  /*05a0*/  IMAD.SHL.U32 R10, R26, 0x10000000, RZ ;  /* 0x100000001a0a7824 */ /* 0x000fe200078e00ff */
[----:B------:R-:W-:Y:S01]  /*05b0*/  LOP3.LUT R5, R8, 0xf000, RZ, 0xc0, !PT ;  /* 0x0000f00008057812 */ /* 0x000fe200078ec0ff */
[----:B------:R-:W-:Y:S01]  /*05c0*/  IMAD.SHL.U32 R4, R4, 0x100000, RZ ;  /* 0x0010000004047824 */ /* 0x000fe200078e00ff */
[----:B------:R-:W-:Y:S01]  /*05d0*/  SHF.R.S32.HI R3, RZ, 0x1c, R3 ;  /* 0x0000001cff037819 */ /* 0x000fe20000011403 */
[----:B------:R-:W-:Y:S01]  /*05e0*/  IMAD.SHL.U32 R9, R7, 0x100000, RZ ;  /* 0x0010000007097824 */ /* 0x000fe200078e00ff */
[----:B------:R-:W-:Y:S01]  /*05f0*/  LOP3.LUT R12, R26, 0xf00, RZ, 0xc0, !PT ;  /* 0x00000f001a0c7812 */ /* 0x000fe200078ec0ff */
[----:B------:R-:W-:Y:S01]  /*0600*/  IMAD.U32 R5, R5, 0x10000, RZ ;  /* 0x0001000005057824 */ /* 0x000fe200078e00ff */
[----:B------:R-:W-:-:S02]  /*0610*/  LOP3.LUT R3, R3, 0xff, RZ, 0xc0, !PT ;  /* 0x000000ff03037812 */ /* 0x000fc400078ec0ff */
[----:B------:R-:W-:Y:S01]  /*0620*/  SHF.R.S32.HI R6, RZ, 0x14, R4 ;  /* 0x00000014ff067819 */ /* 0x000fe20000011404 */
[----:B------:R-:W-:Y:S01]  /*0630*/  IMAD.SHL.U32 R12, R12, 0x100000, RZ ;  /* 0x001000000c0c7824 */ /* 0x000fe200078e00ff */
[----:B------:R-:W-:Y:S02]  /*0640*/  LOP3.LUT R4, R8, 0xf0, RZ, 0xc0, !PT ;  /* 0x000000f008047812 */ /* 0x000fe400078ec0ff */
[----:B------:R-:W-:Y:S01]  /*0650*/  LOP3.LUT R3, R3, 0xff00, R6, 0xf8, !PT ;  /* 0x0000ff0003037812 */ /* 0x000fe200078ef806 */
[----:B------:R-:W-:Y:S01]  /*0660*/  IMAD.SHL.U32 R6, R25, 0x10000000, RZ ;  /* 0x1000000019067824 */ /* 0x000fe200078e00ff */
[----:B------:R-:W-:Y:S01]  /*0670*/  SHF.R.S32.HI R11, RZ, 0x1c, R10 ;  /* 0x0000001cff0b7819 */ /* 0x000fe2000001140a */
[----:B------:R-:W-:Y:S01]  /*0680*/  IMAD.SHL.U32 R4, R4, 0x1000000, RZ ;  /* 0x0100000004047824 */ /* 0x000fe200078e00ff */
[----:B------:R-:W-:Y:S02]  /*0690*/  SHF.R.S32.HI R10, RZ, 0x14, R9 ;  /* 0x00000014ff0a7819 */ /* 0x000fe40000011409 */
[----:B------:R-:W-:-:S02]  /*06a0*/  SHF.R.S32.HI R6, RZ, 0x1c, R6 ;  /* 0x0000001cff067819 */ /* 0x000fc40000011406 */
[----:B------:R-:W-:Y:S02]  /*06b0*/  SHF.R.S32.HI R4, RZ, 0x1c, R4 ;  /* 0x0000001cff047819 */ /* 0x000fe40000011404 */
[----:B------:R-:W-:Y:S02]  /*06c0*/  LOP3.LUT R7, R6, 0xff, RZ, 0xc0, !PT ;  /* 0x000000ff06077812 */ /* 0x000fe400078ec0ff */
[----:B------:R-:W-:Y:S02]  /*06d0*/  SHF.R.S32.HI R6, RZ, 0x14, R5 ;  /* 0x00000014ff067819 */ /* 0x000fe40000011405 */
[----:B------:R-:W-:Y:S02]  /*06e0*/  LOP3.LUT R5, R4, 0xff, RZ, 0xc0, !PT ;  /* 0x000000ff04057812 */ /* 0x000fe400078ec0ff */
[----:B------:R-:W-:Y:S02]  /*06f0*/  LOP3.LUT R10, R7, 0xff00, R10, 0xf8, !PT ;  /* 0x0000ff00070a7812 */ /* 0x000fe400078ef80a */
[----:B------:R-:W-:-:S02]  /*0700*/  LOP3.LUT R11, R11, 0xff, RZ, 0xc0, !PT ;  /* 0x000000ff0b0b7812 */ /* 0x000fc400078ec0ff */
[----:B------:R-:W-:Y:S02]  /*0710*/  SHF.R.S32.HI R12, RZ, 0x14, R12 ;  /* 0x00000014ff0c7819 */ /* 0x000fe4000001140c */
[----:B------:R-:W-:Y:S02]  /*0720*/  LOP3.LUT R7, R25, 0xf0, RZ, 0xc0, !PT ;  /* 0x000000f019077812 */ /* 0x000fe400078ec0ff */
[----:B------:R-:W-:Y:S02]  /*0730*/  LOP3.LUT R5, R5, 0xff00, R6, 0xf8, !PT ;  /* 0x0000ff0005057812 */ /* 0x000fe400078ef806 */
[----:B------:R-:W-:Y:S01]  /*0740*/  LOP3.LUT R6, R8, 0xf0000, RZ, 0xc0, !PT ;  /* 0x000f000008067812 */ /* 0x000fe200078ec0ff */
[----:B------:R-:W-:Y:S01]  /*0750*/  IMAD.SHL.U32 R7, R7, 0x1000000, RZ ;  /* 0x0100000007077824 */ /* 0x000fe200078e00ff */
[----:B------:R-:W-:Y:S02]  /*0760*/  LOP3.LUT R4, R11, 0xff00, R12, 0xf8, !PT ;  /* 0x0000ff000b047812 */ /* 0x000fe400078ef80c */
[C---:B------:R-:W-:Y:S01]  /*0770*/  LOP3.LUT R9, R25.reuse, 0xf000, RZ, 0xc0, !PT ;  /* 0x0000f00019097812 */ /* 0x040fe200078ec0ff */
[----:B------:R-:W-:Y:S01]  /*0780*/  IMAD.SHL.U32 R6, R6, 0x1000, RZ ;  /* 0x0000100006067824 */ /* 0x000fe200078e00ff */
[----:B------:R-:W-:-:S02]  /*0790*/  LOP3.LUT R11, R25, 0xf0000, RZ, 0xc0, !PT ;  /* 0x000f0000190b7812 */ /* 0x000fc400078ec0ff */
[----:B------:R-:W-:Y:S01]  /*07a0*/  SHF.R.S32.HI R7, RZ, 0x1c, R7 ;  /* 0x0000001cff077819 */ /* 0x000fe20000011407 */
[----:B------:R-:W-:Y:S01]  /*07b0*/  IMAD.U32 R9, R9, 0x10000, RZ ;  /* 0x0001000009097824 */ /* 0x000fe200078e00ff */
[----:B------:R-:W-:Y:S01]  /*07c0*/  SHF.R.S32.HI R6, RZ, 0xc, R6 ;  /* 0x0000000cff067819 */ /* 0x000fe20000011406 */
[----:B------:R-:W-:Y:S01]  /*07d0*/  IMAD.SHL.U32 R11, R11, 0x1000, RZ ;  /* 0x000010000b0b7824 */ /* 0x000fe200078e00ff */
[----:B------:R-:W-:Y:S02]  /*07e0*/  LOP3.LUT R7, R7, 0xff, RZ, 0xc0, !PT ;  /* 0x000000ff07077812 */ /* 0x000fe400078ec0ff */
[----:B------:R-:W-:Y:S02]  /*07f0*/  SHF.R.S32.HI R12, RZ, 0x14, R9 ;  /* 0x00000014ff0c7819 */ /* 0x000fe40000011409 */
[----:B------:R-:W-:Y:S02]  /*0800*/  SHF.R.S32.HI R11, RZ, 0xc, R11 ;  /* 0x0000000cff0b7819 */ /* 0x000fe4000001140b */
[----:B------:R-:W-:-:S02]  /*0810*/  LOP3.LUT R9, R26, 0xf0, RZ, 0xc0, !PT ;  /* 0x000000f01a097812 */ /* 0x000fc400078ec0ff */
[----:B------:R-:W-:Y:S02]  /*0820*/  LOP3.LUT R6, R3, 0xff0000, R6, 0xf8, !PT ;  /* 0x00ff000003067812 */ /* 0x000fe400078ef806 */
[----:B------:R-:W-:Y:S02]  /*0830*/  LOP3.LUT R3, R7, 0xff00, R12, 0xf8, !PT ;  /* 0x0000ff0007037812 */ /* 0x000fe400078ef80c */
[----:B------:R-:W-:Y:S01]  /*0840*/  LOP3.LUT R7, R10, 0xff0000, R11, 0xf8, !PT ;  /* 0x00ff00000a077812 */ /* 0x000fe200078ef80b */
[----:B------:R-:W-:Y:S01]  /*0850*/  IMAD.SHL.U32 R10, R9, 0x1000000, RZ ;  /* 0x01000000090a7824 */ /* 0x000fe200078e00ff */
[C---:B------:R-:W-:Y:S02]  /*0860*/  LOP3.LUT R11, R26.reuse, 0xf000, RZ, 0xc0, !PT ;  /* 0x0000f0001a0b7812 */ /* 0x040fe400078ec0ff */
[----:B------:R-:W-:Y:S02]  /*0870*/  LOP3.LUT R12, R26, 0xf0000, RZ, 0xc0, !PT ;  /* 0x000f00001a0c7812 */ /* 0x000fe400078ec0ff */
[----:B------:R-:W-:Y:S01]  /*0880*/  LOP3.LUT R9, R8, 0xf00000, RZ, 0xc0, !PT ;  /* 0x00f0000008097812 */ /* 0x000fe200078ec0ff */
[----:B------:R-:W-:Y:S01]  /*0890*/  IMAD.U32 R11, R11, 0x10000, RZ ;  /* 0x000100000b0b7824 */ /* 0x000fe200078e00ff */
[----:B------:R-:W-:Y:S01]  /*08a0*/  SHF.R.S32.HI R10, RZ, 0x1c, R10 ;  /* 0x0000001cff0a7819 */ /* 0x000fe2000001140a */
[----:B------:R-:W-:Y:S01]  /*08b0*/  IMAD.SHL.U32 R13, R12, 0x1000, RZ ;  /* 0x000010000c0d7824 */ /* 0x000fe200078e00ff */
[----:B------:R-:W-:Y:S01]  /*08c0*/  LOP3.LUT R14, R26, 0xf00000, RZ, 0xc0, !PT ;  /* 0x00f000001a0e7812 */ /* 0x000fe200078ec0ff */
[----:B------:R-:W-:Y:S01]  /*08d0*/  IMAD.SHL.U32 R9, R9, 0x100, RZ ;  /* 0x0000010009097824 */ /* 0x000fe200078e00ff */
[----:B------:R-:W-:-:S02]  /*08e0*/  SHF.R.S32.HI R12, RZ, 0x14, R11 ;  /* 0x00000014ff0c7819 */ /* 0x000fc4000001140b */
[----:B------:R-:W-:Y:S01]  /*08f0*/  LOP3.LUT R11, R10, 0xff, RZ, 0xc0, !PT ;  /* 0x000000ff0a0b7812 */ /* 0x000fe200078ec0ff */
[----:B------:R-:W-:Y:S01]  /*0900*/  IMAD.SHL.U32 R14, R14, 0x100, RZ ;  /* 0x000001000e0e7824 */ /* 0x000fe200078e00ff */
[----:B------:R-:W-:Y:S02]  /*0910*/  SHF.R.S32.HI R13, RZ, 0xc, R13 ;  /* 0x0000000cff0d7819 */ /* 0x000fe4000001140d */
[----:B------:R-:W-:Y:S02]  /*0920*/  SHF.R.S32.HI R10, RZ, 0xc, R9 ;  /* 0x0000000cff0a7819 */ /* 0x000fe40000011409 */
[----:B------:R-:W-:Y:S02]  /*0930*/  LOP3.LUT R13, R4, 0xff0000, R13, 0xf8, !PT ;  /* 0x00ff0000040d7812 */ /* 0x000fe400078ef80d */
[----:B------:R-:W-:Y:S02]  /*0940*/  LOP3.LUT R9, R5, 0xff0000, R10, 0xf8, !PT ;  /* 0x00ff000005097812 */ /* 0x000fe400078ef80a */
[----:B------:R-:W-:-:S02]  /*0950*/  LOP3.LUT R11, R11, 0xff00, R12, 0xf8, !PT ;  /* 0x0000ff000b0b7812 */ /* 0x000fc400078ef80c */
[----:B------:R-:W-:Y:S02]  /*0960*/  LOP3.LUT R4, R8, 0xf000000, RZ, 0xc0, !PT ;  /* 0x0f00000008047812 */ /* 0x000fe400078ec0ff */
[----:B------:R-:W-:Y:S02]  /*0970*/  SHF.R.S32.HI R10, RZ, 0xc, R14 ;  /* 0x0000000cff0a7819 */ /* 0x000fe4000001140e */
[----:B------:R-:W-:Y:S01]  /*0980*/  LOP3.LUT R12, R26, 0xf000000, RZ, 0xc0, !PT ;  /* 0x0f0000001a0c7812 */ /* 0x000fe200078ec0ff */
[----:B------:R-:W-:Y:S01]  /*0990*/  IMAD.SHL.U32 R4, R4, 0x10, RZ ;  /* 0x0000001004047824 */ /* 0x000fe200078e00ff */
[----:B------:R-:W-:Y:S02]  /*09a0*/  LOP3.LUT R5, R25, 0xf000000, RZ, 0xc0, !PT ;  /* 0x0f00000019057812 */ /* 0x000fe400078ec0ff */
[----:B------:R-:W-:Y:S01]  /*09b0*/  LOP3.LUT R10, R11, 0xff0000, R10, 0xf8, !PT ;  /* 0x00ff00000b0a7812 */ /* 0x000fe200078ef80a */
[----:B------:R-:W-:Y:S01]  /*09c0*/  IMAD.SHL.U32 R14, R12, 0x10, RZ ;  /* 0x000000100c0e7824 */ /* 0x000fe200078e00ff */
[----:B------:R-:W-:Y:S01]  /*09d0*/  LOP3.LUT R11, R25, 0xf00000, RZ, 0xc0, !PT ;  /* 0x00f00000190b7812 */ /* 0x000fe200078ec0ff */
[----:B------:R-:W-:Y:S01]  /*09e0*/  IMAD.SHL.U32 R12, R5, 0x10, RZ ;  /* 0x00000010050c7824 */ /* 0x000fe200078e00ff */
[----:B------:R-:W-:-:S02]  /*09f0*/  SHF.R.S32.HI R5, RZ, 0x4, R4 ;  /* 0x00000004ff057819 */ /* 0x000fc40000011404 */
[----:B------:R-:W-:Y:S01]  /*0a00*/  LOP3.LUT R8, R8, 0xf0000000, RZ, 0xc0, !PT ;  /* 0xf000000008087812 */ /* 0x000fe200078ec0ff */
[----:B------:R-:W-:Y:S01]  /*0a10*/  IMAD.SHL.U32 R11, R11, 0x100, RZ ;  /* 0x000001000b0b7824 */ /* 0x000fe200078e00ff */
[----:B------:R-:W-:Y:S02]  /*0a20*/  SHF.R.S32.HI R12, RZ, 0x4, R12 ;  /* 0x00000004ff0c7819 */ /* 0x000fe4000001140c */
[----:B------:R-:W-:Y:S02]  /*0a30*/  LOP3.LUT R4, R6, 0xff000000, R5, 0xf8, !PT ;  /* 0xff00000006047812 */ /* 0x000fe400078ef805 */
[----:B------:R-:W-:Y:S02]  /*0a40*/  LOP3.LUT R26, R26, 0xf0000000, RZ, 0xc0, !PT ;  /* 0xf00000001a1a7812 */ /* 0x000fe400078ec0ff */
[----:B------:R-:W-:Y:S02]  /*0a50*/  SHF.R.S32.HI R6, RZ, 0xc, R11 ;  /* 0x0000000cff067819 */ /* 0x000fe4000001140b */
[----:B------:R-:W-:-:S02]  /*0a60*/  LOP3.LUT R25, R25, 0xf0000000, RZ, 0xc0, !PT ;  /* 0xf000000019197812 */ /* 0x000fc400078ec0ff */
[----:B------:R-:W-:Y:S02]  /*0a70*/  LOP3.LUT R5, R7, 0xff000000, R12, 0xf8, !PT ;  /* 0xff00000007057812 */ /* 0x000fe400078ef80c */
[----:B------:R-:W-:Y:S02]  /*0a80*/  SHF.R.S32.HI R8, RZ, 0x4, R8 ;  /* 0x00000004ff087819 */ /* 0x000fe40000011408 */
[----:B------:R-:W-:Y:S02]  /*0a90*/  SHF.R.S32.HI R14, RZ, 0x4, R14 ;  /* 0x00000004ff0e7819 */ /* 0x000fe4000001140e */
[----:B------:R-:W-:Y:S02]  /*0aa0*/  SHF.R.S32.HI R7, RZ, 0x4, R26 ;  /* 0x00000004ff077819 */ /* 0x000fe4000001141a */
[----:B------:R-:W-:Y:S02]  /*0ab0*/  LOP3.LUT R3, R3, 0xff0000, R6, 0xf8, !PT ;  /* 0x00ff000003037812 */ /* 0x000fe400078ef806 */
[----:B------:R-:W-:-:S02]  /*0ac0*/  SHF.R.S32.HI R12, RZ, 0x4, R25 ;  /* 0x00000004ff0c7819 */ /* 0x000fc40000011419 */
[----:B------:R-:W-:Y:S02]  /*0ad0*/  LOP3.LUT R8, R9, 0xff000000, R8, 0xf8, !PT ;  /* 0xff00000009087812 */ /* 0x000fe400078ef808 */
[----:B------:R-:W-:Y:S02]  /*0ae0*/  LOP3.LUT R13, R13, 0xff000000, R14, 0xf8, !PT ;  /* 0xff0000000d0d7812 */ /* 0x000fe400078ef80e */
[----:B------:R-:W-:Y:S02]  /*0af0*/  LOP3.LUT R10, R10, 0xff000000, R7, 0xf8, !PT ;  /* 0xff0000000a0a7812 */ /* 0x000fe400078ef807 */
[----:B------:R-:W-:Y:S01]  /*0b00*/  LOP3.LUT R9, R3, 0xff000000, R12, 0xf8, !PT ;  /* 0xff00000003097812 */ /* 0x000fe200078ef80c */
[----:B------:R-:W-:Y:S02]  /*0b10*/  IMAD.MOV.U32 R3, RZ, RZ, 0x0 ;  /* 0x00000000ff037424 */ /* 0x000fe400078e00ff */
[----:B------:R-:W-:Y:S08]  /*0b20*/  IMMA.16816.S8.S8 R4, R4.ROW, R13.COL, RZ ;  /* 0x0000000d04047237 */ /* 0x000ff000004054ff */
[----:B------:R-:W-:-:S15]  /*0b30*/  IMMA.16816.S8.S8 R8, R8.ROW, R10.COL, RZ ;  /* 0x0000000a08087237 */ /* 0x000fde00004054ff */
[----:B------:R-:W-:-:S04]  /*0b40*/  NOP ;  /* 0x0000000000007918 */ /* 0x000fc80000000000 */
[----:B------:R-:W-:Y:S02]  /*0b50*/  IMAD.IADD R13, R4, 0x1, R8 ;  /* 0x00000001040d7824 */ /* 0x000fe400078e0208 */
[----:B------:R-:W-:Y:S02]  /*0b60*/  IMAD.IADD R9, R5, 0x1, R9 ;  /* 0x0000000105097824 */ /* 0x000fe400078e0209 */
[----:B------:R-:W-:Y:S02]  /*0b70*/  IMAD.IADD R15, R6, 0x1, R10 ;  /* 0x00000001060f7824 */ /* 0x000fe400078e020a */
[----:B------:R-:W-:Y:S01]  /*0b80*/  IMAD.IADD R7, R7, 0x1, R11 ;  /* 0x0000000107077824 */ /* 0x000fe200078e020b */
[----:B------:R-:W-:Y:S06]  /*0b90*/  RET.REL.NODEC R2 `(_Z22test_mma_random_kernelPKaS0_Pi) ;  /* 0xfffffff402187950 */ /* 0x000fec0003c3ffff */
.L_x_2:
        /* <DEDUP_REMOVED lines=14> */
.L_x_18:


//--------------------- .text._Z29test_discover_a_layout_kernelPKaPi --------------------------
	.section	.text._Z29test_discover_a_layout_kernelPKaPi,"ax",@progbits
	.align	128
        .global         _Z29test_discover_a_layout_kernelPKaPi
        .type           _Z29test_discover_a_layout_kernelPKaPi,@function
        .size           _Z29test_discover_a_layout_kernelPKaPi,(.L_x_19 - _Z29test_discover_a_layout_kernelPKaPi)
        .other          _Z29test_discover_a_layout_kernelPKaPi,@"STO_CUDA_ENTRY STV_DEFAULT"
_Z29test_discover_a_layout_kernelPKaPi:
.text._Z29test_discover_a_layout_kernelPKaPi:
[----:B------:R-:W-:Y:S01]  /*0000*/  LDC R1, c[0x0][0x37c] ;  /* 0x0000df00ff017b82 */ /* 0x000fe20000000800 */
[----:B------:R-:W0:Y:S01]  /*0010*/  S2R R0, SR_TID.X ;  /* 0x0000000000007919 */ /* 0x000e220000002100 */
[----:B------:R-:W1:Y:S01]  /*0020*/  LDCU.64 UR6, c[0x0][0x380] ;  /* 0x00007000ff0677ac */ /* 0x000e620008000a00 */
[----:B------:R-:W2:Y:S01]  /*0030*/  LDCU.64 UR4, c[0x0][0x358] ;  /* 0x00006b00ff0477ac */ /* 0x000ea20008000a00 */
[----:B0-----:R-:W-:-:S05]  /*0040*/  IMAD.SHL.U32 R2, R0, 0x8, RZ ;  /* 0x0000000800027824 */ /* 0x001fca00078e00ff */
[----:B------:R-:W-:-:S04]  /*0050*/  LOP3.LUT R2, R2, 0xf8, RZ, 0xc0, !PT ;  /* 0x000000f802027812 */ /* 0x000fc800078ec0ff */
[----:B-1----:R-:W-:-:S05]  /*0060*/  IADD3 R2, P0, PT, R2, UR6, RZ ;  /* 0x0000000602027c10 */ /* 0x002fca000ff1e0ff */
[----:B------:R-:W-:-:S05]  /*0070*/  IMAD.X R3, RZ, RZ, UR7, P0 ;  /* 0x00000007ff037e24 */ /* 0x000fca00080e06ff */
        /* <DEDUP_REMOVED lines=16> */
[----:B--2---:R-:W-:Y:S01]  /*0180*/  LOP3.LUT R17, R17, 0xf, RZ, 0xc0, !PT ;  /* 0x0000000f11117812 */ /* 0x004fe200078ec0ff */
[----:B---3--:R-:W-:Y:S01]  /*0190*/  IMAD.SHL.U32 R19, R19, 0x100, RZ ;  /* 0x0000010013137824 */ /* 0x008fe200078e00ff */
[----:B----4-:R-:W-:Y:S01]  /*01a0*/  LOP3.LUT R13, R13, 0xf, RZ, 0xc0, !PT ;  /* 0x0000000f0d0d7812 */ /* 0x010fe200078ec0ff */
[----:B-----5:R-:W-:-:S02]  /*01b0*/  IMAD.SHL.U32 R15, R15, 0x100, RZ ;  /* 0x000001000f0f7824 */ /* 0x020fc400078e00ff */
[----:B------:R-:W-:Y:S01]  /*01c0*/  IMAD R17, R18, 0x10, R17 ;  /* 0x0000001012117824 */ /* 0x000fe200078e0211 */
[----:B------:R-:W-:Y:S01]  /*01d0*/  LOP3.LUT R18, R19, 0xf00, RZ, 0xc0, !PT ;  /* 0x00000f0013127812 */ /* 0x000fe200078ec0ff */
[----:B------:R-:W-:Y:S01]  /*01e0*/  IMAD R13, R14, 0x10, R13 ;  /* 0x000000100e0d7824 */ /* 0x000fe200078e020d */
[----:B------:R-:W-:Y:S02]  /*01f0*/  LOP3.LUT R14, R15, 0xf00, RZ, 0xc0, !PT ;  /* 0x00000f000f0e7812 */ /* 0x000fe400078ec0ff */
[----:B------:R-:W-:Y:S01]  /*0200*/  LOP3.LUT R17, R18, 0xff, R17, 0xf8, !PT ;  /* 0x000000ff12117812 */ /* 0x000fe200078ef811 */
[----:B------:R-:W-:Y:S01]  /*0210*/  IMAD.SHL.U32 R12, R12, 0x1000, RZ ;  /* 0x000010000c0c7824 */ /* 0x000fe200078e00ff */
[----:B------:R-:W-:Y:S01]  /*0220*/  LOP3.LUT R13, R14, 0xff, R13, 0xf8, !PT ;  /* 0x000000ff0e0d7812 */ /* 0x000fe200078ef80d */
[----:B------:R-:W-:-:S03]  /*0230*/  IMAD.SHL.U32 R16, R16, 0x1000, RZ ;  /* 0x0000100010107824 */ /* 0x000fc600078e00ff */
[----:B------:R-:W-:Y:S01]  /*0240*/  LOP3.LUT R12, R17, 0xf000, R12, 0xf8, !PT ;  /* 0x0000f000110c7812 */ /* 0x000fe200078ef80c */
[----:B0-----:R-:W-:Y:S01]  /*0250*/  IMAD.U32 R3, R10, 0x10000, RZ ;  /* 0x000100000a037824 */ /* 0x001fe200078e00ff */
[----:B------:R-:W-:Y:S01]  /*0260*/  LOP3.LUT R13, R13, 0xf000, R16, 0xf8, !PT ;  /* 0x0000f0000d0d7812 */ /* 0x000fe200078ef810 */
[----:B------:R-:W-:-:S03]  /*0270*/  IMAD.U32 R2, R11, 0x10000, RZ ;  /* 0x000100000b027824 */ /* 0x000fc600078e00ff */
[----:B------:R-:W-:Y:S01]  /*0280*/  LOP3.LUT R3, R12, 0xf0000, R3, 0xf8, !PT ;  /* 0x000f00000c037812 */ /* 0x000fe200078ef803 */
[----:B------:R-:W-:Y:S01]  /*0290*/  IMAD.SHL.U32 R8, R8, 0x100000, RZ ;  /* 0x0010000008087824 */ /* 0x000fe200078e00ff */
[----:B------:R-:W-:Y:S01]  /*02a0*/  LOP3.LUT R2, R13, 0xf0000, R2, 0xf8, !PT ;  /* 0x000f00000d027812 */ /* 0x000fe200078ef802 */
[----:B------:R-:W-:-:S03]  /*02b0*/  IMAD.SHL.U32 R9, R9, 0x100000, RZ ;  /* 0x0010000009097824 */ /* 0x000fc600078e00ff */
[----:B------:R-:W-:Y:S01]  /*02c0*/  LOP3.LUT R3, R3, 0xf00000, R8, 0xf8, !PT ;  /* 0x00f0000003037812 */ /* 0x000fe200078ef808 */
[----:B------:R-:W-:Y:S01]  /*02d0*/  IMAD.SHL.U32 R7, R7, 0x1000000, RZ ;  /* 0x0100000007077824 */ /* 0x000fe200078e00ff */
[----:B------:R-:W-:Y:S01]  /*02e0*/  LOP3.LUT R2, R2, 0xf00000, R9, 0xf8, !PT ;  /* 0x00f0000002027812 */ /* 0x000fe200078ef809 */
[----:B------:R-:W-:-:S03]  /*02f0*/  IMAD.SHL.U32 R8, R5, 0x1000000, RZ ;  /* 0x0100000005087824 */ /* 0x000fc600078e00ff */
[----:B------:R-:W-:Y:S02]  /*0300*/  LOP3.LUT R7, R2, 0xf000000, R7, 0xf8, !PT ;  /* 0x0f00000002077812 */ /* 0x000fe400078ef807 */
[----:B------:R-:W-:-:S03]  /*0310*/  LOP3.LUT R3, R3, 0xf000000, R8, 0xf8, !PT ;  /* 0x0f00000003037812 */ /* 0x000fc600078ef808 */
[----:B------:R-:W-:Y:S01]  /*0320*/  IMAD R4, R4, 0x10000000, R7 ;  /* 0x1000000004047824 */ /* 0x000fe200078e0207 */
[----:B------:R-:W-:Y:S01]  /*0330*/  MOV R2, 0x360 ;  /* 0x0000036000027802 */ /* 0x000fe20000000f00 */
[----:B------:R-:W-:-:S07]  /*0340*/  IMAD R6, R6, 0x10000000, R3 ;  /* 0x1000000006067824 */ /* 0x000fce00078e0203 */
[----:B------:R-:W-:Y:S05]  /*0350*/  CALL.REL.NOINC `($__internal_1_$__cuda_sm_9x_mma_sub_byte_internal_m16n8k32_s4_s4) ;  /* 0x0000000000287944 */ /* 0x000fea0003c00000 */
[----:B------:R-:W0:Y:S01]  /*0360*/  LDCU.64 UR6, c[0x0][0x388] ;  /* 0x00007100ff0677ac */ /* 0x000e220008000a00 */
[----:B------:R-:W-:-:S05]  /*0370*/  IMAD.SHL.U32 R0, R0, 0x10, RZ ;  /* 0x0000001000007824 */ /* 0x000fca00078e00ff */
[----:B------:R-:W-:-:S04]  /*0380*/  LOP3.LUT R0, R0, 0x1f0, RZ, 0xc0, !PT ;  /* 0x000001f000007812 */ /* 0x000fc800078ec0ff */
[----:B0-----:R-:W-:-:S05]  /*0390*/  IADD3 R2, P0, PT, R0, UR6, RZ ;  /* 0x0000000600027c10 */ /* 0x001fca000ff1e0ff */
[----:B------:R-:W-:-:S05]  /*03a0*/  IMAD.X R3, RZ, RZ, UR7, P0 ;  /* 0x00000007ff037e24 */ /* 0x000fca00080e06ff */
[----:B------:R-:W-:Y:S04]  /*03b0*/  STG.E desc[UR4][R2.64], R13 ;  /* 0x0000000d02007986 */ /* 0x000fe8000c101904 */
[----:B------:R-:W-:Y:S04]  /*03c0*/  STG.E desc[UR4][R2.64+0x4], R5 ;  /* 0x0000040502007986 */ /* 0x000fe8000c101904 */
[----:B------:R-:W-:Y:S04]  /*03d0*/  STG.E desc[UR4][R2.64+0x8], R9 ;  /* 0x0000080902007986 */ /* 0x000fe8000c101904 */
[----:B------:R-:W-:Y:S01]  /*03e0*/  STG.E desc[UR4][R2.64+0xc], R7 ;  /* 0x00000c0702007986 */ /* 0x000fe2000c101904 */
[----:B------:R-:W-:Y:S05]  /*03f0*/  EXIT ;  /* 0x000000000000794d */ /* 0x000fea0003800000 */
        .weak           $__internal_1_$__cuda_sm_9x_mma_sub_byte_internal_m16n8k32_s4_s4
        .type           $__internal_1_$__cuda_sm_9x_mma_sub_byte_internal_m16n8k32_s4_s4,@function
        .size           $__internal_1_$__cuda_sm_9x_mma_sub_byte_internal_m16n8k32_s4_s4,(.L_x_19 - $__internal_1_$__cuda_sm_9x_mma_sub_byte_internal_m16n8k32_s4_s4)
$__internal_1_$__cuda_sm_9x_mma_sub_byte_internal_m16n8k32_s4_s4:
[C---:B------:R-:W-:Y:S01]  /*0400*/  LOP3.LUT R5, R4.reuse, 0xf00, RZ, 0xc0, !PT ;  /* 0x00000f0004057812 */ /* 0x040fe200078ec0ff */
[----:B------:R-:W-:Y:S01]  /*0410*/  IMAD.SHL.U32 R3, R4, 0x10000000, RZ ;  /* 0x1000000004037824 */ /* 0x000fe200078e00ff */
[C---:B------:R-:W-:Y:S01]  /*0420*/  LOP3.LUT R10, R6.reuse, 0xf00, RZ, 0xc0, !PT ;  /* 0x00000f00060a7812 */ /* 0x040fe200078ec0ff */
[----:B------:R-:W-:Y:S01]  /*0430*/  IMAD.SHL.U32 R9, R6, 0x10000000, RZ ;  /* 0x1000000006097824 */ /* 0x000fe200078e00ff */
[----:B------:R-:W-:Y:S01]  /*0440*/  LOP3.LUT R7, R4, 0xf000, RZ, 0xc0, !PT ;  /* 0x0000f00004077812 */ /* 0x000fe200078ec0ff */
[----:B------:R-:W-:Y:S01]  /*0450*/  IMAD.SHL.U32 R5, R5, 0x100000, RZ ;  /* 0x0010000005057824 */ /* 0x000fe200078e00ff */
[----:B------:R-:W-:Y:S01]  /*0460*/  SHF.R.S32.HI R3, RZ, 0x1c, R3 ;  /* 0x0000001cff037819 */ /* 0x000fe20000011403 */
[----:B------:R-:W-:Y:S01]  /*0470*/  IMAD.SHL.U32 R10, R10, 0x100000, RZ ;  /* 0x001000000a0a7824 */ /* 0x000fe200078e00ff */
[----:B------:R-:W-:Y:S01]  /*0480*/  SHF.R.S32.HI R9, RZ, 0x1c, R9 ;  /* 0x0000001cff097819 */ /* 0x000fe20000011409 */
[----:B------:R-:W-:Y:S01]  /*0490*/  IMAD.U32 R7, R7, 0x10000, RZ ;  /* 0x0001000007077824 */ /* 0x000fe200078e00ff */
[----:B------:R-:W-:-:S02]  /*04a0*/  SHF.R.S32.HI R8, RZ, 0x14, R5 ;  /* 0x00000014ff087819 */ /* 0x000fc40000011405 */
[C---:B------:R-:W-:Y:S02]  /*04b0*/  LOP3.LUT R5, R4.reuse, 0xf0, RZ, 0xc0, !PT ;  /* 0x000000f004057812 */ /* 0x040fe400078ec0ff */
[----:B------:R-:W-:Y:S02]  /*04c0*/  LOP3.LUT R3, R3, 0xff, RZ, 0xc0, !PT ;  /* 0x000000ff03037812 */ /* 0x000fe400078ec0ff */
[----:B------:R-:W-:Y:S01]  /*04d0*/  LOP3.LUT R11, R9, 0xff, RZ, 0xc0, !PT ;  /* 0x000000ff090b7812 */ /* 0x000fe200078ec0ff */
[----:B------:R-:W-:Y:S01]  /*04e0*/  IMAD.SHL.U32 R5, R5, 0x1000000, RZ ;  /* 0x0100000005057824 */ /* 0x000fe200078e00ff */
[----:B------:R-:W-:Y:S02]  /*04f0*/  LOP3.LUT R8, R3, 0xff00, R8, 0xf8, !PT ;  /* 0x0000ff0003087812 */ /* 0x000fe400078ef808 */
[----:B------:R-:W-:Y:S02]  /*0500*/  LOP3.LUT R3, R4, 0xf0000, RZ, 0xc0, !PT ;  /* 0x000f000004037812 */ /* 0x000fe400078ec0ff */
[----:B------:R-:W-:-:S02]  /*0510*/  SHF.R.S32.HI R5, RZ, 0x1c, R5 ;  /* 0x0000001cff057819 */ /* 0x000fc40000011405 */
[----:B------:R-:W-:Y:S01]  /*0520*/  SHF.R.S32.HI R12, RZ, 0x14, R10 ;  /* 0x00000014ff0c7819 */ /* 0x000fe2000001140a */
[----:B------:R-:W-:Y:S01]  /*0530*/  IMAD.SHL.U32 R9, R3, 0x1000, RZ ;  /* 0x0000100003097824 */ /* 0x000fe200078e00ff */
[----:B------:R-:W-:Y:S02]  /*0540*/  LOP3.LUT R3, R5, 0xff, RZ, 0xc0, !PT ;  /* 0x000000ff05037812 */ /* 0x000fe400078ec0ff */
[C---:B------:R-:W-:Y:S02]  /*0550*/  LOP3.LUT R5, R6.reuse, 0xf0, RZ, 0xc0, !PT ;  /* 0x000000f006057812 */ /* 0x040fe400078ec0ff */
[----:B------:R-:W-:Y:S02]  /*0560*/  SHF.R.S32.HI R10, RZ, 0x14, R7 ;  /* 0x00000014ff0a7819 */ /* 0x000fe40000011407 */
[----:B------:R-:W-:Y:S01]  /*0570*/  SHF.R.S32.HI R9, RZ, 0xc, R9 ;  /* 0x0000000cff097819 */ /* 0x000fe20000011409 */
[----:B------:R-:W-:Y:S01]  /*0580*/  IMAD.SHL.U32 R5, R5, 0x1000000, RZ ;  /* 0x0100000005057824 */ /* 0x000fe200078e00ff */
[----:B------:R-:W-:-:S02]  /*0590*/  LOP3.LUT R7, R6, 0xf000, RZ, 0xc0, !PT ;  /* 0x0000f00006077812 */ /* 0x000fc400078ec0ff */
[----:B------:R-:W-:Y:S02]  /*05a0*/  LOP3.LUT R3, R3, 0xff00, R10, 0xf8, !PT ;  /* 0x0000ff0003037812 */ /* 0x000fe400078ef80a */
[----:B------:R-:W-:Y:S01]  /*05b0*/  LOP3.LUT R8, R8, 0xff0000, R9, 0xf8, !PT ;  /* 0x00ff000008087812 */ /* 0x000fe200078ef809 */
[----:B------:R-:W-:Y:S01]  /*05c0*/  IMAD.U32 R9, R7, 0x10000, RZ ;  /* 0x0001000007097824 */ /* 0x000fe200078e00ff */
[----:B------:R-:W-:Y:S02]  /*05d0*/  LOP3.LUT R10, R6, 0xf0000, RZ, 0xc0, !PT ;  /* 0x000f0000060a7812 */ /* 0x000fe400078ec0ff */
[----:B------:R-:W-:Y:S02]  /*05e0*/  SHF.R.S32.HI R7, RZ, 0x1c, R5 ;  /* 0x0000001cff077819 */ /* 0x000fe40000011405 */
[----:B------:R-:W-:Y:S02]  /*05f0*/  LOP3.LUT R5, R4, 0xf000000, RZ, 0xc0, !PT ;  /* 0x0f00000004057812 */ /* 0x000fe400078ec0ff */
[----:B------:R-:W-:Y:S01]  /*0600*/  LOP3.LUT R11, R11, 0xff00, R12, 0xf8, !PT ;  /* 0x0000ff000b0b7812 */ /* 0x000fe200078ef80c */
[----:B------:R-:W-:Y:S01]  /*0610*/  IMAD.SHL.U32 R12, R10, 0x1000, RZ ;  /* 0x000010000a0c7824 */ /* 0x000fe200078e00ff */
[----:B------:R-:W-:Y:S01]  /*0620*/  SHF.R.S32.HI R10, RZ, 0x14, R9 ;  /* 0x00000014ff0a7819 */ /* 0x000fe20000011409 */
[----:B------:R-:W-:Y:S01]  /*0630*/  IMAD.SHL.U32 R5, R5, 0x10, RZ ;  /* 0x0000001005057824 */ /* 0x000fe200078e00ff */
[----:B------:R-:W-:-:S02]  /*0640*/  LOP3.LUT R7, R7, 0xff, RZ, 0xc0, !PT ;  /* 0x000000ff07077812 */ /* 0x000fc400078ec0ff */
[----:B------:R-:W-:Y:S02]  /*0650*/  LOP3.LUT R9, R6, 0xf000000, RZ, 0xc0, !PT ;  /* 0x0f00000006097812 */ /* 0x000fe400078ec0ff */
[----:B------:R-:W-:Y:S02]  /*0660*/  SHF.R.S32.HI R12, RZ, 0xc, R12 ;  /* 0x0000000cff0c7819 */ /* 0x000fe4000001140c */
[----:B------:R-:W-:Y:S01]  /*0670*/  LOP3.LUT R10, R7, 0xff00, R10, 0xf8, !PT ;  /* 0x0000ff00070a7812 */ /* 0x000fe200078ef80a */
[----:B------:R-:W-:Y:S01]  /*0680*/  IMAD.SHL.U32 R13, R9, 0x10, RZ ;  /* 0x00000010090d7824 */ /* 0x000fe200078e00ff */
[----:B------:R-:W-:Y:S02]  /*0690*/  SHF.R.S32.HI R7, RZ, 0x4, R5 ;  /* 0x00000004ff077819 */ /* 0x000fe40000011405 */
[----:B------:R-:W-:Y:S02]  /*06a0*/  LOP3.LUT R9, R11, 0xff0000, R12, 0xf8, !PT ;  /* 0x00ff00000b097812 */ /* 0x000fe400078ef80c */
[----:B------:R-:W-:-:S02]  /*06b0*/  LOP3.LUT R5, R4, 0xf00000, RZ, 0xc0, !PT ;  /* 0x00f0000004057812 */ /* 0x000fc400078ec0ff */
[----:B------:R-:W-:Y:S02]  /*06c0*/  LOP3.LUT R11, R6, 0xf00000, RZ, 0xc0, !PT ;  /* 0x00f00000060b7812 */ /* 0x000fe400078ec0ff */
[----:B------:R-:W-:Y:S01]  /*06d0*/  LOP3.LUT R8, R8, 0xff000000, R7, 0xf8, !PT ;  /* 0xff00000008087812 */ /* 0x000fe200078ef807 */
[----:B------:R-:W-:Y:S01]  /*06e0*/  IMAD.SHL.U32 R5, R5, 0x100, RZ ;  /* 0x0000010005057824 */ /* 0x000fe200078e00ff */
[----:B------:R-:W-:Y:S01]  /*06f0*/  LOP3.LUT R7, R4, 0xf0000000, RZ, 0xc0, !PT ;  /* 0xf000000004077812 */ /* 0x000fe200078ec0ff */
[----:B------:R-:W-:Y:S01]  /*0700*/  IMAD.SHL.U32 R11, R11, 0x100, RZ ;  /* 0x000001000b0b7824 */ /* 0x000fe200078e00ff */
[----:B------:R-:W-:Y:S02]  /*0710*/  LOP3.LUT R6, R6, 0xf0000000, RZ, 0xc0, !PT ;  /* 0xf000000006067812 */ /* 0x000fe400078ec0ff */
[----:B------:R-:W-:Y:S02]  /*0720*/  SHF.R.S32.HI R4, RZ, 0xc, R5 ;  /* 0x0000000cff047819 */ /* 0x000fe40000011405 */
[----:B------:R-:W-:-:S02]  /*0730*/  SHF.R.S32.HI R11, RZ, 0xc, R11 ;  /* 0x0000000cff0b7819 */ /* 0x000fc4000001140b */
[----:B------:R-:W-:Y:S02]  /*0740*/  SHF.R.S32.HI R12, RZ, 0x4, R13 ;  /* 0x00000004ff0c7819 */ /* 0x000fe4000001140d */
[----:B------:R-:W-:Y:S02]  /*0750*/  LOP3.LUT R3, R3, 0xff0000, R4, 0xf8, !PT ;  /* 0x00ff000003037812 */ /* 0x000fe400078ef804 */
[----:B------:R-:W-:Y:S02]  /*0760*/  SHF.R.S32.HI R4, RZ, 0x4, R7 ;  /* 0x00000004ff047819 */ /* 0x000fe40000011407 */
[----:B------:R-:W-:Y:S02]  /*0770*/  LOP3.LUT R5, R10, 0xff0000, R11, 0xf8, !PT ;  /* 0x00ff00000a057812 */ /* 0x000fe400078ef80b */
[----:B------:R-:W-:Y:S02]  /*0780*/  SHF.R.S32.HI R6, RZ, 0x4, R6 ;  /* 0x00000004ff067819 */ /* 0x000fe40000011406 */
[----:B------:R-:W-:Y:S01]  /*0790*/  LOP3.LUT R9, R9, 0xff000000, R12, 0xf8, !PT ;  /* 0xff00000009097812 */ /* 0x000fe200078ef80c */
[----:B------:R-:W-:Y:S01]  /*07a0*/  IMAD.MOV.U32 R12, RZ, RZ, 0x1010101 ;  /* 0x01010101ff0c7424 */ /* 0x000fe200078e00ff */
[----:B------:R-:W-:Y:S01]  /*07b0*/  LOP3.LUT R4, R3, 0xff000000, R4, 0xf8, !PT ;  /* 0xff00000003047812 */ /* 0x000fe200078ef804 */
[----:B------:R-:W-:Y:S01]  /*07c0*/  IMAD.MOV.U32 R3, RZ, RZ, 0x0 ;  /* 0x00000000ff037424 */ /* 0x000fe200078e00ff */
[----:B------:R-:W-:-:S04]  /*07d0*/  LOP3.LUT R5, R5, 0xff000000, R6, 0xf8, !PT ;  /* 0xff00000005057812 */ /* 0x000fc800078ef806 */
[-C--:B------:R-:W-:Y:S08]  /*07e0*/  IMMA.16816.S8.S8 R8, R8.ROW, R12.reuse.COL, RZ ;  /* 0x0000000c08087237 */ /* 0x080ff000004054ff */
[----:B------:R-:W-:-:S15]  /*07f0*/  IMMA.16816.S8.S8 R4, R4.ROW, R12.COL, RZ ;  /* 0x0000000c04047237 */ /* 0x000fde00004054ff */
[----:B------:R-:W-:-:S04]  /*0800*/  NOP ;  /* 0x0000000000007918 */ /* 0x000fc80000000000 */
[----:B------:R-:W-:Y:S02]  /*0810*/  IMAD.IADD R5, R9, 0x1, R5 ;  /* 0x0000000109057824 */ /* 0x000fe400078e0205 */
[----:B------:R-:W-:Y:S02]  /*0820*/  IMAD.IADD R13, R8, 0x1, R4 ;  /* 0x00000001080d7824 */ /* 0x000fe400078e0204 */
[----:B------:R-:W-:Y:S02]  /*0830*/  IMAD.IADD R9, R10, 0x1, R6 ;  /* 0x000000010a097824 */ /* 0x000fe400078e0206 */
[----:B------:R-:W-:Y:S01]  /*0840*/  IMAD.IADD R7, R11, 0x1, R7 ;  /* 0x000000010b077824 */ /* 0x000fe200078e0207 */
[----:B------:R-:W-:Y:S06]  /*0850*/  RET.REL.NODEC R2 `(_Z29test_discover_a_layout_kernelPKaPi) ;  /* 0xfffffff402e87950 */ /* 0x000fec0003c3ffff */
.L_x_3:
        /* <DEDUP_REMOVED lines=10> */
.L_x_19:


//--------------------- .text._Z29test_discover_b_layout_kernelPKaPii --------------------------
	.section	.text._Z29test_discover_b_layout_kernelPKaPii,"ax",@progbits
	.align	128
        .global         _Z29test_discover_b_layout_kernelPKaPii
        .type           _Z29test_discover_b_layout_kernelPKaPii,@function
        .size           _Z29test_discover_b_layout_kernelPKaPii,(.L_x_20 - _Z29test_discover_b_layout_kernelPKaPii)
        .other          _Z29test_discover_b_layout_kernelPKaPii,@"STO_CUDA_ENTRY STV_DEFAULT"
_Z29test_discover_b_layout_kernelPKaPii:
.text._Z29test_discover_b_layout_kernelPKaPii:
[----:B------:R-:W-:Y:S08]  /*0000*/  LDC R1, c[0x0][0x37c] ;  /* 0x0000df00ff017b82 */ /* 0x000ff00000000800 */
[----:B------:R-:W0:Y:S01]  /*0010*/  LDC R2, c[0x0][0x390] ;  /* 0x0000e400ff027b82 */ /* 0x000e220000000800 */
[----:B------:R-:W1:Y:S01]  /*0020*/  S2R R0, SR_TID.X ;  /* 0x0000000000007919 */ /* 0x000e620000002100 */
[----:B------:R-:W2:Y:S01]  /*0030*/  LDCU.64 UR4, c[0x0][0x358] ;  /* 0x00006b00ff0477ac */ /* 0x000ea20008000a00 */
[----:B------:R-:W-:Y:S01]  /*0040*/  IMAD.MOV.U32 R3, RZ, RZ, RZ ;  /* 0x000000ffff037224 */ /* 0x000fe200078e00ff */
[----:B0-----:R-:W-:-:S13]  /*0050*/  ISETP.GT.AND P0, PT, R2, 0x1, PT ;  /* 0x000000010200780c */ /* 0x001fda0003f04270 */
[----:B-12---:R-:W-:Y:S05]  /*0060*/  @P0 BRA `(.L_x_4) ;  /* 0x0000000400000947 */ /* 0x006fea0003800000 */
[----:B------:R-:W-:-:S05]  /*0070*/  VIMNMX.U32 R2, PT, PT, R2, 0x2, PT ;  /* 0x0000000202027848 */ /* 0x000fca0003fe0000 */
[----:B------:R-:W-:-:S04]  /*0080*/  IMAD.SHL.U32 R2, R2, 0x4, RZ ;  /* 0x0000000402027824 */ /* 0x000fc800078e00ff */
[----:B------:R-:W0:Y:S02]  /*0090*/  LDC R4, c[0x2][R2] ;  /* 0x0080000002047b82 */ /* 0x000e240000000800 */
[----:B0-----:R-:W-:-:S04]  /*00a0*/  SHF.R.S32.HI R5, RZ, 0x1f, R4 ;  /* 0x0000001fff057819 */ /* 0x001fc80000011404 */
.L_x_10:
[----:B------:R-:W-:Y:S05]  /*00b0*/  BRX R4 -0xc0                                                                        (*"BRANCH_TARGETS .L_x_11,.L_x_12,.L_x_5"*) ;  /* 0xfffffffc04d07949 */ /* 0x000fea000383ffff */
.L_x_12:
[----:B------:R-:W0:Y:S01]  /*00c0*/  LDCU.64 UR6, c[0x0][0x380] ;  /* 0x00007000ff0677ac */ /* 0x000e220008000a00 */
[----:B------:R-:W-:-:S05]  /*00d0*/  IMAD.SHL.U32 R2, R0, 0x40, RZ ;  /* 0x0000004000027824 */ /* 0x000fca00078e00ff */
[----:B------:R-:W-:-:S04]  /*00e0*/  LOP3.LUT R3, R2, 0xc0, RZ, 0xc0, !PT ;  /* 0x000000c002037812 */ /* 0x000fc800078ec0ff */
[----:B------:R-:W-:-:S04]  /*00f0*/  LOP3.LUT R3, R3, 0x1c, R0, 0xf8, !PT ;  /* 0x0000001c03037812 */ /* 0x000fc800078ef800 */
[----:B0-----:R-:W-:-:S05]  /*0100*/  IADD3 R2, P0, PT, R3, UR6, RZ ;  /* 0x0000000603027c10 */ /* 0x001fca000ff1e0ff */
[----:B------:R-:W-:-:S05]  /*0110*/  IMAD.X R3, RZ, RZ, UR7, P0 ;  /* 0x00000007ff037e24 */ /* 0x000fca00080e06ff */
[----:B------:R-:W2:Y:S04]  /*0120*/  LDG.E.U8 R7, desc[UR4][R2.64+0x21] ;  /* 0x0000210402077981 */ /* 0x000ea8000c1e1100 */
[----:B------:R-:W3:Y:S04]  /*0130*/  LDG.E.U8 R6, desc[UR4][R2.64+0x1] ;  /* 0x0000010402067981 */ /* 0x000ee8000c1e1100 */
[----:B------:R-:W4:Y:S04]  /*0140*/  LDG.E.U8 R9, desc[UR4][R2.64+0x22] ;  /* 0x0000220402097981 */ /* 0x000f28000c1e1100 */
[----:B------:R-:W5:Y:S04]  /*0150*/  LDG.E.U8 R4, desc[UR4][R2.64] ;  /* 0x0000000402047981 */ /* 0x000f68000c1e1100 */
[----:B------:R-:W5:Y:S04]  /*0160*/  LDG.E.U8 R5, desc[UR4][R2.64+0x20] ;  /* 0x0000200402057981 */ /* 0x000f68000c1e1100 */
[----:B------:R-:W5:Y:S04]  /*0170*/  LDG.E.U8 R8, desc[UR4][R2.64+0x2] ;  /* 0x0000020402087981 */ /* 0x000f68000c1e1100 */
[----:B------:R-:W5:Y:S04]  /*0180*/  LDG.E.U8 R10, desc[UR4][R2.64+0x3] ;  /* 0x00000304020a7981 */ /* 0x000f68000c1e1100 */
[----:B------:R-:W5:Y:S01]  /*0190*/  LDG.E.U8 R11, desc[UR4][R2.64+0x23] ;  /* 0x00002304020b7981 */ /* 0x000f62000c1e1100 */
[----:B--2---:R-:W-:-:S02]  /*01a0*/  IMAD.SHL.U32 R7, R7, 0x100000, RZ ;  /* 0x0010000007077824 */ /* 0x004fc400078e00ff */
[----:B---3--:R-:W-:-:S03]  /*01b0*/  IMAD.SHL.U32 R6, R6, 0x10, RZ ;  /* 0x0000001006067824 */ /* 0x008fc600078e00ff */
[----:B------:R-:W-:Y:S01]  /*01c0*/  LOP3.LUT R7, R7, 0xf00000, RZ, 0xc0, !PT ;  /* 0x00f0000007077812 */ /* 0x000fe200078ec0ff */
[----:B----4-:R-:W-:-:S03]  /*01d0*/  IMAD.SHL.U32 R9, R9, 0x1000000, RZ ;  /* 0x0100000009097824 */ /* 0x010fc600078e00ff */
[----:B------:R-:W-:Y:S02]  /*01e0*/  LOP3.LUT R7, R7, 0xf0, R6, 0xf8, !PT ;  /* 0x000000f007077812 */ /* 0x000fe400078ef806 */
[----:B------:R-:W-:Y:S01]  /*01f0*/  LOP3.LUT R9, R9, 0xf000000, RZ, 0xc0, !PT ;  /* 0x0f00000009097812 */ /* 0x000fe200078ec0ff */
[----:B-----5:R-:W-:Y:S02]  /*0200*/  IMAD R4, R5, 0x10000, R4 ;  /* 0x0001000005047824 */ /* 0x020fe400078e0204 */
[----:B------:R-:W-:Y:S02]  /*0210*/  IMAD.SHL.U32 R8, R8, 0x100, RZ ;  /* 0x0000010008087824 */ /* 0x000fe400078e00ff */
[----:B------:R-:W-:Y:S01]  /*0220*/  IMAD.SHL.U32 R10, R10, 0x1000, RZ ;  /* 0x000010000a0a7824 */ /* 0x000fe200078e00ff */
[----:B------:R-:W-:Y:S02]  /*0230*/  LOP3.LUT R4, R7, 0xf000f, R4, 0xf8, !PT ;  /* 0x000f000f07047812 */ /* 0x000fe400078ef804 */
[----:B------:R-:W-:-:S02]  /*0240*/  LOP3.LUT R9, R9, 0xf00, R8, 0xf8, !PT ;  /* 0x00000f0009097812 */ /* 0x000fc400078ef808 */
[----:B------:R-:W-:Y:S02]  /*0250*/  LOP3.LUT R10, R10, 0xf000, RZ, 0xc0, !PT ;  /* 0x0000f0000a0a7812 */ /* 0x000fe400078ec0ff */
[----:B------:R-:W-:-:S03]  /*0260*/  LOP3.LUT R4, R9, R4, RZ, 0xfc, !PT ;  /* 0x0000000409047212 */ /* 0x000fc600078efcff */
[----:B------:R-:W-:-:S04]  /*0270*/  IMAD R11, R11, 0x10000000, R10 ;  /* 0x100000000b0b7824 */ /* 0x000fc800078e020a */
[----:B------:R-:W-:Y:S01]  /*0280*/  IMAD.IADD R3, R4, 0x1, R11 ;  /* 0x0000000104037824 */ /* 0x000fe200078e020b */
[----:B------:R-:W-:Y:S06]  /*0290*/  BRA `(.L_x_5) ;  /* 0x00000004006c7947 */ /* 0x000fec0003800000 */
.L_x_11:
        /* <DEDUP_REMOVED lines=13> */
[----:B------:R0:W5:Y:S01]  /*0370*/  LDG.E.U8 R12, desc[UR4][R2.64+0x7] ;  /* 0x00000704020c7981 */ /* 0x000162000c1e1100 */
[----:B--2---:R-:W-:Y:S01]  /*0380*/  LOP3.LUT R4, R4, 0xf, RZ, 0xc0, !PT ;  /* 0x0000000f04047812 */ /* 0x004fe200078ec0ff */
[----:B---3--:R-:W-:-:S04]  /*0390*/  IMAD.SHL.U32 R6, R6, 0x100, RZ ;  /* 0x0000010006067824 */ /* 0x008fc800078e00ff */
[----:B----4-:R-:W-:Y:S01]  /*03a0*/  IMAD R4, R5, 0x10, R4 ;  /* 0x0000001005047824 */ /* 0x010fe200078e0204 */
[----:B------:R-:W-:Y:S01]  /*03b0*/  LOP3.LUT R5, R6, 0xf00, RZ, 0xc0, !PT ;  /* 0x00000f0006057812 */ /* 0x000fe200078ec0ff */
[----:B-----5:R-:W-:-:S03]  /*03c0*/  IMAD.SHL.U32 R7, R7, 0x1000, RZ ;  /* 0x0000100007077824 */ /* 0x020fc600078e00ff */
[----:B------:R-:W-:Y:S01]  /*03d0*/  LOP3.LUT R4, R5, 0xff, R4, 0xf8, !PT ;  /* 0x000000ff05047812 */ /* 0x000fe200078ef804 */
[----:B------:R-:W-:-:S03]  /*03e0*/  IMAD.U32 R5, R8, 0x10000, RZ ;  /* 0x0001000008057824 */ /* 0x000fc600078e00ff */
[----:B------:R-:W-:Y:S01]  /*03f0*/  LOP3.LUT R4, R4, 0xf000, R7, 0xf8, !PT ;  /* 0x0000f00004047812 */ /* 0x000fe200078ef807 */
[----:B------:R-:W-:-:S03]  /*0400*/  IMAD.SHL.U32 R9, R9, 0x100000, RZ ;  /* 0x0010000009097824 */ /* 0x000fc600078e00ff */
[----:B------:R-:W-:Y:S01]  /*0410*/  LOP3.LUT R4, R4, 0xf0000, R5, 0xf8, !PT ;  /* 0x000f000004047812 */ /* 0x000fe200078ef805 */
[----:B0-----:R-:W-:-:S03]  /*0420*/  IMAD.SHL.U32 R3, R10, 0x1000000, RZ ;  /* 0x010000000a037824 */ /* 0x001fc600078e00ff */
[----:B------:R-:W-:-:S04]  /*0430*/  LOP3.LUT R4, R4, 0xf00000, R9, 0xf8, !PT ;  /* 0x00f0000004047812 */ /* 0x000fc800078ef809 */
[----:B------:R-:W-:-:S05]  /*0440*/  LOP3.LUT R3, R4, 0xf000000, R3, 0xf8, !PT ;  /* 0x0f00000004037812 */ /* 0x000fca00078ef803 */
[----:B------:R-:W-:Y:S01]  /*0450*/  IMAD R3, R12, 0x10000000, R3 ;  /* 0x100000000c037824 */ /* 0x000fe200078e0203 */
[----:B------:R-:W-:Y:S06]  /*0460*/  BRA `(.L_x_5) ;  /* 0x0000000000f87947 */ /* 0x000fec0003800000 */
.L_x_4:
[----:B------:R-:W-:-:S05]  /*0470*/  IMAD.MOV.U32 R5, RZ, RZ, -0x2 ;  /* 0xfffffffeff057424 */ /* 0x000fca00078e00ff */
[----:B------:R-:W-:-:S05]  /*0480*/  VIADDMNMX.U32 R2, R2, R5, 0x2, PT ;  /* 0x0000000202027446 */ /* 0x000fca0003800005 */
[----:B------:R-:W-:-:S04]  /*0490*/  IMAD.SHL.U32 R2, R2, 0x4, RZ ;  /* 0x0000000402027824 */ /* 0x000fc800078e00ff */
[----:B------:R-:W0:Y:S02]  /*04a0*/  LDC R4, c[0x2][R2+0xc] ;  /* 0x0080030002047b82 */ /* 0x000e240000000800 */
[----:B0-----:R-:W-:-:S04]  /*04b0*/  SHF.R.S32.HI R5, RZ, 0x1f, R4 ;  /* 0x0000001fff057819 */ /* 0x001fc80000011404 */
.L_x_14:
[----:B------:R-:W-:Y:S05]  /*04c0*/  BRX R4 -0x4d0                                                                       (*"BRANCH_TARGETS .L_x_15,.L_x_16,.L_x_5"*) ;  /* 0xfffffff804cc7949 */ /* 0x000fea000383ffff */
.L_x_16:
        /* <DEDUP_REMOVED lines=29> */
.L_x_15:
[----:B------:R-:W0:Y:S01]  /*06a0*/  LDCU.64 UR6, c[0x0][0x380] ;  /* 0x00007000ff0677ac */ /* 0x000e220008000a00 */
[----:B------:R-:W-:-:S05]  /*06b0*/  IMAD.SHL.U32 R2, R0, 0x8, RZ ;  /* 0x0000000800027824 */ /* 0x000fca00078e00ff */
[----:B------:R-:W-:-:S04]  /*06c0*/  LOP3.LUT R2, R2, 0xf8, RZ, 0xc0, !PT ;  /* 0x000000f802027812 */ /* 0x000fc800078ec0ff */
        /* <DEDUP_REMOVED lines=23> */
[----:B------:R-:W-:-:S07]  /*0840*/  IMAD R3, R12, 0x10000000, R3 ;  /* 0x100000000c037824 */ /* 0x000fce00078e0203 */
.L_x_5:
[----:B------:R-:W-:-:S07]  /*0850*/  MOV R2, 0x870 ;  /* 0x0000087000027802 */ /* 0x000fce0000000f00 */
[----:B------:R-:W-:Y:S05]  /*0860*/  CALL.REL.NOINC `($__internal_2_$__cuda_sm_9x_mma_sub_byte_internal_m16n8k32_s4_s4) ;  /* 0x0000000000287944 */ /* 0x000fea0003c00000 */
        /* <DEDUP_REMOVED lines=10> */
        .weak           $__internal_2_$__cuda_sm_9x_mma_sub_byte_internal_m16n8k32_s4_s4
        .type           $__internal_2_$__cuda_sm_9x_mma_sub_byte_internal_m16n8k32_s4_s4,@function
        .size           $__internal_2_$__cuda_sm_9x_mma_sub_byte_internal_m16n8k32_s4_s4,(.L_x_20 - $__internal_2_$__cuda_sm_9x_mma_sub_byte_internal_m16n8k32_s4_s4)
$__internal_2_$__cuda_sm_9x_mma_sub_byte_internal_m16n8k32_s4_s4:
[C---:B------:R-:W-:Y:S01]  /*0910*/  LOP3.LUT R5, R3.reuse, 0xf00, RZ, 0xc0, !PT ;  /* 0x00000f0003057812 */ /* 0x040fe200078ec0ff */
[C---:B------:R-:W-:Y:S01]  /*0920*/  IMAD.SHL.U32 R4, R3.reuse, 0x10000000, RZ ;  /* 0x1000000003047824 */ /* 0x040fe200078e00ff */
[----:B------:R-:W-:Y:S01]  /*0930*/  LOP3.LUT R6, R3, 0xf0000, RZ, 0xc0, !PT ;  /* 0x000f000003067812 */ /* 0x000fe200078ec0ff */
[----:B------:R-:W-:Y:S02]  /*0940*/  IMAD.MOV.U32 R10, RZ, RZ, 0x1010101 ;  /* 0x01010101ff0a7424 */ /* 0x000fe400078e00ff */
[----:B------:R-:W-:Y:S01]  /*0950*/  IMAD.SHL.U32 R5, R5, 0x100000, RZ ;  /* 0x0010000005057824 */ /* 0x000fe200078e00ff */
[----:B------:R-:W-:Y:S01]  /*0960*/  SHF.R.S32.HI R4, RZ, 0x1c, R4 ;  /* 0x0000001cff047819 */ /* 0x000fe20000011404 */
[----:B------:R-:W-:Y:S01]  /*0970*/  IMAD.SHL.U32 R8, R6, 0x1000, RZ ;  /* 0x0000100006087824 */ /* 0x000fe200078e00ff */
[----:B------:R-:W-:Y:S01]  /*0980*/  LOP3.LUT R6, R3, 0xf000, RZ, 0xc0, !PT ;  /* 0x0000f00003067812 */ /* 0x000fe200078ec0ff */
[----:B------:R-:W-:Y:S01]  /*0990*/  IMAD.MOV.U32 R11, RZ, RZ, 0x1010101 ;  /* 0x01010101ff0b7424 */ /* 0x000fe200078e00ff */
[----:B------:R-:W-:-:S02]  /*09a0*/  LOP3.LUT R4, R4, 0xff, RZ, 0xc0, !PT ;  /* 0x000000ff04047812 */ /* 0x000fc400078ec0ff */
[----:B------:R-:W-:Y:S01]  /*09b0*/  SHF.R.S32.HI R7, RZ, 0x14, R5 ;  /* 0x00000014ff077819 */ /* 0x000fe20000011405 */
[----:B------:R-:W-:Y:S01]  /*09c0*/  IMAD.U32 R6, R6, 0x10000, RZ ;  /* 0x0001000006067824 */ /* 0x000fe200078e00ff */
[----:B------:R-:W-:Y:S02]  /*09d0*/  LOP3.LUT R5, R3, 0xf0, RZ, 0xc0, !PT ;  /* 0x000000f003057812 */ /* 0x000fe400078ec0ff */
[----:B------:R-:W-:Y:S02]  /*09e0*/  LOP3.LUT R4, R4, 0xff00, R7, 0xf8, !PT ;  /* 0x0000ff0004047812 */ /* 0x000fe400078ef807 */
[----:B------:R-:W-:Y:S01]  /*09f0*/  SHF.R.S32.HI R7, RZ, 0xc, R8 ;  /* 0x0000000cff077819 */ /* 0x000fe20000011408 */
[----:B------:R-:W-:Y:S01]  /*0a00*/  IMAD.SHL.U32 R5, R5, 0x1000000, RZ ;  /* 0x0100000005057824 */ /* 0x000fe200078e00ff */
[----:B------:R-:W-:Y:S02]  /*0a10*/  LOP3.LUT R8, R3, 0xf000000, RZ, 0xc0, !PT ;  /* 0x0f00000003087812 */ /* 0x000fe400078ec0ff */
[----:B------:R-:W-:-:S02]  /*0a20*/  LOP3.LUT R4, R4, 0xff0000, R7, 0xf8, !PT ;  /* 0x00ff000004047812 */ /* 0x000fc400078ef807 */
[----:B------:R-:W-:Y:S01]  /*0a30*/  SHF.R.S32.HI R5, RZ, 0x1c, R5 ;  /* 0x0000001cff057819 */ /* 0x000fe20000011405 */
[----:B------:R-:W-:Y:S01]  /*0a40*/  IMAD.SHL.U32 R8, R8, 0x10, RZ ;  /* 0x0000001008087824 */ /* 0x000fe200078e00ff */
[----:B------:R-:W-:Y:S02]  /*0a50*/  LOP3.LUT R7, R3, 0xf00000, RZ, 0xc0, !PT ;  /* 0x00f0000003077812 */ /* 0x000fe400078ec0ff */
[----:B------:R-:W-:Y:S02]  /*0a60*/  SHF.R.S32.HI R6, RZ, 0x14, R6 ;  /* 0x00000014ff067819 */ /* 0x000fe40000011406 */
[----:B------:R-:W-:Y:S01]  /*0a70*/  LOP3.LUT R5, R5, 0xff, RZ, 0xc0, !PT ;  /* 0x000000ff05057812 */ /* 0x000fe200078ec0ff */
[----:B------:R-:W-:Y:S01]  /*0a80*/  IMAD.SHL.U32 R7, R7, 0x100, RZ ;  /* 0x0000010007077824 */ /* 0x000fe200078e00ff */
[----:B------:R-:W-:Y:S02]  /*0a90*/  SHF.R.S32.HI R9, RZ, 0x4, R8 ;  /* 0x00000004ff097819 */ /* 0x000fe40000011408 */
[----:B------:R-:W-:-:S02]  /*0aa0*/  LOP3.LUT R5, R5, 0xff00, R6, 0xf8, !PT ;  /* 0x0000ff0005057812 */ /* 0x000fc400078ef806 */
[----:B------:R-:W-:Y:S02]  /*0ab0*/  LOP3.LUT R6, R4, 0xff000000, R9, 0xf8, !PT ;  /* 0xff00000004067812 */ /* 0x000fe400078ef809 */
[----:B------:R-:W-:Y:S02]  /*0ac0*/  LOP3.LUT R8, R3, 0xf0000000, RZ, 0xc0, !PT ;  /* 0xf000000003087812 */ /* 0x000fe400078ec0ff */
[----:B------:R-:W-:Y:S02]  /*0ad0*/  SHF.R.S32.HI R4, RZ, 0xc, R7 ;  /* 0x0000000cff047819 */ /* 0x000fe40000011407 */
[----:B------:R-:W-:Y:S02]  /*0ae0*/  SHF.R.S32.HI R8, RZ, 0x4, R8 ;  /* 0x00000004ff087819 */ /* 0x000fe40000011408 */
[----:B------:R-:W-:Y:S02]  /*0af0*/  LOP3.LUT R3, R5, 0xff0000, R4, 0xf8, !PT ;  /* 0x00ff000005037812 */ /* 0x000fe400078ef804 */
[----:B------:R-:W-:Y:S02]  /*0b00*/  IMMA.16816.S8.S8 R4, R10.ROW, R6.COL, RZ ;  /* 0x000000060a047237 */ /* 0x000fe400004054ff */
[----:B------:R-:W-:Y:S01]  /*0b10*/  LOP3.LUT R8, R3, 0xff000000, R8, 0xf8, !PT ;  /* 0xff00000003087812 */ /* 0x000fe200078ef808 */
[----:B------:R-:W-:-:S06]  /*0b20*/  IMAD.MOV.U32 R3, RZ, RZ, 0x0 ;  /* 0x00000000ff037424 */ /* 0x000fcc00078e00ff */
[----:B------:R-:W-:-:S15]  /*0b30*/  IMMA.16816.S8.S8 R8, R10.ROW, R8.COL, RZ ;  /* 0x000000080a087237 */ /* 0x000fde00004054ff */
[----:B------:R-:W-:-:S04]  /*0b40*/  NOP ;  /* 0x0000000000007918 */ /* 0x000fc80000000000 */
[----:B------:R-:W-:Y:S02]  /*0b50*/  IMAD.IADD R5, R5, 0x1, R9 ;  /* 0x0000000105057824 */ /* 0x000fe400078e0209 */
[----:B------:R-:W-:Y:S02]  /*0b60*/  IMAD.IADD R13, R4, 0x1, R8 ;  /* 0x00000001040d7824 */ /* 0x000fe400078e0208 */
[----:B------:R-:W-:Y:S02]  /*0b70*/  IMAD.IADD R9, R6, 0x1, R10 ;  /* 0x0000000106097824 */ /* 0x000fe400078e020a */
[----:B------:R-:W-:Y:S01]  /*0b80*/  IMAD.IADD R7, R7, 0x1, R11 ;  /* 0x0000000107077824 */ /* 0x000fe200078e020b */
[----:B------:R-:W-:Y:S06]  /*0b90*/  RET.REL.NODEC R2 `(_Z29test_discover_b_layout_kernelPKaPii) ;  /* 0xfffffff402187950 */ /* 0x000fec0003c3ffff */
.L_x_6:
        /* <DEDUP_REMOVED lines=14> */
.L_x_20:


//--------------------- .text._Z32test_mma_layout_discovery_kernelPi --------------------------
	.section	.text._Z32test_mma_layout_discovery_kernelPi,"ax",@progbits
	.align	128
        .global         _Z32test_mma_layout_discovery_kernelPi
        .type           _Z32test_mma_layout_discovery_kernelPi,@function
        .size           _Z32test_mma_layout_discovery_kernelPi,(.L_x_21 - _Z32test_mma_layout_discovery_kernelPi)
        .other          _Z32test_mma_layout_discovery_kernelPi,@"STO_CUDA_ENTRY STV_DEFAULT"
_Z32test_mma_layout_discovery_kernelPi:
.text._Z32test_mma_layout_discovery_kernelPi:
[----:B------:R-:W-:Y:S01]  /*0000*/  LDC R1, c[0x0][0x37c] ;  /* 0x0000df00ff017b82 */ /* 0x000fe20000000800 */
[----:B------:R-:W0:Y:S01]  /*0010*/  S2R R8, SR_TID.X ;  /* 0x0000000000087919 */ /* 0x000e220000002100 */
[----:B------:R-:W1:Y:S01]  /*0020*/  LDCU.64 UR4, c[0x0][0x358] ;  /* 0x00006b00ff0477ac */ /* 0x000e620008000a00 */
[----:B0-----:R-:W-:-:S05]  /*0030*/  LOP3.LUT R0, R8, 0x1f, RZ, 0xc0, !PT ;  /* 0x0000001f08007812 */ /* 0x001fca00078ec0ff */
[----:B------:R-:W-:-:S04]  /*0040*/  IMAD R3, R0, 0x3e8, RZ ;  /* 0x000003e800037824 */ /* 0x000fc800078e02ff */
[C---:B------:R-:W-:Y:S02]  /*0050*/  VIADD R0, R3.reuse, 0x1 ;  /* 0x0000000103007836 */ /* 0x040fe40000000000 */
[C---:B------:R-:W-:Y:S02]  /*0060*/  VIADD R9, R3.reuse, 0x2 ;  /* 0x0000000203097836 */ /* 0x040fe40000000000 */
[----:B------:R-:W-:Y:S01]  /*0070*/  VIADD R2, R3, 0x3 ;  /* 0x0000000303027836 */ /* 0x000fe20000000000 */
[----:B-1----:R-:W-:-:S07]  /*0080*/  MOV R10, 0xa0 ;  /* 0x000000a0000a7802 */ /* 0x002fce0000000f00 */
[----:B------:R-:W-:Y:S05]  /*0090*/  CALL.REL.NOINC `($__internal_3_$__cuda_sm_9x_mma_sub_byte_internal_m16n8k32_s4_s4) ;  /* 0x0000000000247944 */ /* 0x000fea0003c00000 */
        /* <DEDUP_REMOVED lines=9> */
        .weak           $__internal_3_$__cuda_sm_9x_mma_sub_byte_internal_m16n8k32_s4_s4
        .type           $__internal_3_$__cuda_sm_9x_mma_sub_byte_internal_m16n8k32_s4_s4,@function
        .size           $__internal_3_$__cuda_sm_9x_mma_sub_byte_internal_m16n8k32_s4_s4,(.L_x_21 - $__internal_3_$__cuda_sm_9x_mma_sub_byte_internal_m16n8k32_s4_s4)
$__internal_3_$__cuda_sm_9x_mma_sub_byte_internal_m16n8k32_s4_s4:
[----:B------:R-:W-:-:S07]  /*0130*/  CS2R R4, SRZ ;  /* 0x0000000000047805 */ /* 0x000fce000001ff00 */
[----:B------:R-:W-:-:S15]  /*0140*/  IMMA.16816.S8.S8 R4, R4.ROW, RZ.COL, RZ ;  /* 0x000000ff04047237 */ /* 0x000fde00004054ff */
[----:B------:R-:W-:-:S04]  /*0150*/  NOP ;  /* 0x0000000000007918 */ /* 0x000fc80000000000 */
[----:B------:R-:W-:Y:S01]  /*0160*/  IADD3 R11, PT, PT, R3, R4, R4 ;  /* 0x00000004030b7210 */ /* 0x000fe20007ffe004 */
[----:B------:R-:W-:Y:S01]  /*0170*/  IMAD.MOV.U32 R3, RZ, RZ, 0x0 ;  /* 0x00000000ff037424 */ /* 0x000fe200078e00ff */
[----:B------:R-:W-:Y:S01]  /*0180*/  IADD3 R7, PT, PT, R2, R7, R7 ;  /* 0x0000000702077210 */ /* 0x000fe20007ffe007 */
[----:B------:R-:W-:Y:S01]  /*0190*/  IMAD.MOV.U32 R2, RZ, RZ, R10 ;  /* 0x000000ffff027224 */ /* 0x000fe200078e000a */
[----:B------:R-:W-:Y:S02]  /*01a0*/  IADD3 R13, PT, PT, R0, R5, R5 ;  /* 0x00000005000d7210 */ /* 0x000fe40007ffe005 */
[----:B------:R-:W-:Y:S01]  /*01b0*/  IADD3 R9, PT, PT, R9, R6, R6 ;  /* 0x0000000609097210 */ /* 0x000fe20007ffe006 */
[----:B------:R-:W-:Y:S06]  /*01c0*/  RET.REL.NODEC R2 `(_Z32test_mma_layout_discovery_kernelPi) ;  /* 0xfffffffc028c7950 */ /* 0x000fec0003c3ffff */
.L_x_7:
        /* <DEDUP_REMOVED lines=11> */
.L_x_21:


//--------------------- .text._Z25test_mma_row_index_kernelPiPaS0_ --------------------------
	.section	.text._Z25test_mma_row_index_kernelPiPaS0_,"ax",@progbits
	.align	128
        .global         _Z25test_mma_row_index_kernelPiPaS0_
        .type           _Z25test_mma_row_index_kernelPiPaS0_,@function
        .size           _Z25test_mma_row_index_kernelPiPaS0_,(.L_x_22 - _Z25test_mma_row_index_kernelPiPaS0_)
        .other          _Z25test_mma_row_index_kernelPiPaS0_,@"STO_CUDA_ENTRY STV_DEFAULT"
_Z25test_mma_row_index_kernelPiPaS0_:
.text._Z25test_mma_row_index_kernelPiPaS0_:
[----:B------:R-:W-:Y:S01]  /*0000*/  LDC R1, c[0x0][0x37c] ;  /* 0x0000df00ff017b82 */ /* 0x000fe20000000800 */
[----:B------:R-:W0:Y:S01]  /*0010*/  S2R R0, SR_TID.X ;  /* 0x0000000000007919 */ /* 0x000e220000002100 */
[----:B------:R-:W1:Y:S01]  /*0020*/  LDCU.64 UR6, c[0x0][0x388] ;  /* 0x00007100ff0677ac */ /* 0x000e620008000a00 */
[----:B------:R-:W2:Y:S01]  /*0030*/  LDCU.64 UR8, c[0x0][0x390] ;  /* 0x00007200ff0877ac */ /* 0x000ea20008000a00 */
[----:B------:R-:W3:Y:S01]  /*0040*/  LDCU.64 UR4, c[0x0][0x358] ;  /* 0x00006b00ff0477ac */ /* 0x000ee20008000a00 */
[C---:B0-----:R-:W-:Y:S02]  /*0050*/  IMAD.SHL.U32 R2, R0.reuse, 0x8, RZ ;  /* 0x0000000800027824 */ /* 0x041fe400078e00ff */
[----:B------:R-:W-:-:S03]  /*0060*/  IMAD.SHL.U32 R3, R0, 0x20, RZ ;  /* 0x0000002000037824 */ /* 0x000fc600078e00ff */
[----:B------:R-:W-:Y:S02]  /*0070*/  LOP3.LUT R2, R2, 0xf8, RZ, 0xc0, !PT ;  /* 0x000000f802027812 */ /* 0x000fe400078ec0ff */
[----:B------:R-:W-:Y:S02]  /*0080*/  LOP3.LUT R3, R3, 0xe0, RZ, 0xc0, !PT ;  /* 0x000000e003037812 */ /* 0x000fe400078ec0ff */
[----:B-1----:R-:W-:Y:S02]  /*0090*/  IADD3 R4, P0, PT, R2, UR6, RZ ;  /* 0x0000000602047c10 */ /* 0x002fe4000ff1e0ff */
[----:B------:R-:W-:-:S03]  /*00a0*/  LOP3.LUT R3, R3, 0x18, R0, 0xf8, !PT ;  /* 0x0000001803037812 */ /* 0x000fc600078ef800 */
[----:B------:R-:W-:Y:S01]  /*00b0*/  IMAD.X R5, RZ, RZ, UR7, P0 ;  /* 0x00000007ff057e24 */ /* 0x000fe200080e06ff */
[----:B--2---:R-:W-:-:S04]  /*00c0*/  IADD3 R2, P0, PT, R3, UR8, RZ ;  /* 0x0000000803027c10 */ /* 0x004fc8000ff1e0ff */
[----:B---3--:R-:W2:Y:S01]  /*00d0*/  LDG.E.U8 R29, desc[UR4][R4.64] ;  /* 0x00000004041d7981 */ /* 0x008ea2000c1e1100 */
[----:B------:R-:W-:-:S03]  /*00e0*/  IMAD.X R3, RZ, RZ, UR9, P0 ;  /* 0x00000009ff037e24 */ /* 0x000fc600080e06ff */
        /* <DEDUP_REMOVED lines=66> */
[----:B------:R-:W-:Y:S05]  /*0510*/  CALL.REL.NOINC `($__internal_4_$__cuda_sm_9x_mma_sub_byte_internal_m16n8k32_s4_s4) ;  /* 0x0000000000287944 */ /* 0x000fea0003c00000 */
        /* <DEDUP_REMOVED lines=10> */
        .weak           $__internal_4_$__cuda_sm_9x_mma_sub_byte_internal_m16n8k32_s4_s4
        .type           $__internal_4_$__cuda_sm_9x_mma_sub_byte_internal_m16n8k32_s4_s4,@function
        .size           $__internal_4_$__cuda_sm_9x_mma_sub_byte_internal_m16n8k32_s4_s4,(.L_x_22 - $__internal_4_$__cuda_sm_9x_mma_sub_byte_internal_m16n8k32_s4_s4)
$__internal_4_$__cuda_sm_9x_mma_sub_byte_internal_m16n8k32_s4_s4:
        /* <DEDUP_REMOVED lines=98> */
[----:B------:R-:W-:Y:S06]  /*0be0*/  RET.REL.NODEC R2 `(_Z25test_mma_row_index_kernelPiPaS0_) ;  /* 0xfffffff402047950 */ /* 0x000fec0003c3ffff */
.L_x_8:
        /* <DEDUP_REMOVED lines=9> */
.L_x_22:


//--------------------- .text._Z20test_mma_ones_kernelPi --------------------------
	.section	.text._Z20test_mma_ones_kernelPi,"ax",@progbits
	.align	128
        .global         _Z20test_mma_ones_kernelPi
        .type           _Z20test_mma_ones_kernelPi,@function
        .size           _Z20test_mma_ones_kernelPi,(.L_x_23 - _Z20test_mma_ones_kernelPi)
        .other          _Z20test_mma_ones_kernelPi,@"STO_CUDA_ENTRY STV_DEFAULT"
_Z20test_mma_ones_kernelPi:
.text._Z20test_mma_ones_kernelPi:
[----:B------:R-:W-:Y:S01]  /*0000*/  LDC R1, c[0x0][0x37c] ;  /* 0x0000df00ff017b82 */ /* 0x000fe20000000800 */
[----:B------:R-:W0:Y:S01]  /*0010*/  S2R R0, SR_TID.X ;  /* 0x0000000000007919 */ /* 0x000e220000002100 */
[----:B------:R-:W-:Y:S02]  /*0020*/  MOV R2, 0x50 ;  /* 0x0000005000027802 */ /* 0x000fe40000000f00 */
[----:B0-----:R-:W-:-:S07]  /*0030*/  LOP3.LUT R0, R0, 0x1f, RZ, 0xc0, !PT ;  /* 0x0000001f00007812 */ /* 0x001fce00078ec0ff */
[----:B------:R-:W-:Y:S05]  /*0040*/  CALL.REL.NOINC `($__internal_5_$__cuda_sm_9x_mma_sub_byte_internal_m16n8k32_s4_s4) ;  /* 0x00000000003c7944 */ /* 0x000fea0003c00000 */
[C---:B------:R-:W-:Y:S01]  /*0050*/  ISETP.NE.AND P0, PT, R0.reuse, RZ, PT ;  /* 0x000000ff0000720c */ /* 0x040fe20003f05270 */
[----:B------:R-:W0:Y:S01]  /*0060*/  LDC.64 R4, c[0x0][0x380] ;  /* 0x0000e000ff047b82 */ /* 0x000e220000000a00 */
[----:B------:R-:W1:Y:S01]  /*0070*/  LDCU.64 UR4, c[0x0][0x358] ;  /* 0x00006b00ff0477ac */ /* 0x000e620008000a00 */
[----:B------:R-:W-:-:S10]  /*0080*/  IMAD.SHL.U32 R7, R0, 0x4, RZ ;  /* 0x0000000400077824 */ /* 0x000fd400078e00ff */
[----:B------:R-:W1:Y:S01]  /*0090*/  @!P0 LDC.64 R2, c[0x0][0x380] ;  /* 0x0000e000ff028b82 */ /* 0x000e620000000a00 */
[----:B0-----:R-:W-:Y:S01]  /*00a0*/  IMAD.WIDE.U32 R4, R7, 0x4, R4 ;  /* 0x0000000407047825 */ /* 0x001fe200078e0004 */
[----:B-1----:R-:W-:Y:S04]  /*00b0*/  @!P0 STG.E desc[UR4][R2.64], R13 ;  /* 0x0000000d02008986 */ /* 0x002fe8000c101904 */
[----:B------:R-:W-:Y:S04]  /*00c0*/  @!P0 STG.E desc[UR4][R2.64+0x4], R9 ;  /* 0x0000040902008986 */ /* 0x000fe8000c101904 */
[----:B------:R-:W-:Y:S04]  /*00d0*/  @!P0 STG.E desc[UR4][R2.64+0x8], R15 ;  /* 0x0000080f02008986 */ /* 0x000fe8000c101904 */
[----:B------:R-:W-:Y:S04]  /*00e0*/  @!P0 STG.E desc[UR4][R2.64+0xc], R11 ;  /* 0x00000c0b02008986 */ /* 0x000fe8000c101904 */
[----:B------:R-:W-:Y:S04]  /*00f0*/  STG.E desc[UR4][R4.64+0x10], R13 ;  /* 0x0000100d04007986 */ /* 0x000fe8000c101904 */
[----:B------:R-:W-:Y:S04]  /*0100*/  STG.E desc[UR4][R4.64+0x14], R9 ;  /* 0x0000140904007986 */ /* 0x000fe8000c101904 */
[----:B------:R-:W-:Y:S04]  /*0110*/  STG.E desc[UR4][R4.64+0x18], R15 ;  /* 0x0000180f04007986 */ /* 0x000fe8000c101904 */
[----:B------:R-:W-:Y:S01]  /*0120*/  STG.E desc[UR4][R4.64+0x1c], R11 ;  /* 0x00001c0b04007986 */ /* 0x000fe2000c101904 */
[----:B------:R-:W-:Y:S05]  /*0130*/  EXIT ;  /* 0x000000000000794d */ /* 0x000fea0003800000 */
        .weak           $__internal_5_$__cuda_sm_9x_mma_sub_byte_internal_m16n8k32_s4_s4
        .type           $__internal_5_$__cuda_sm_9x_mma_sub_byte_internal_m16n8k32_s4_s4,@function
        .size           $__internal_5_$__cuda_sm_9x_mma_sub_byte_internal_m16n8k32_s4_s4,(.L_x_23 - $__internal_5_$__cuda_sm_9x_mma_sub_byte_internal_m16n8k32_s4_s4)
$__internal_5_$__cuda_sm_9x_mma_sub_byte_internal_m16n8k32_s4_s4:
[----:B------:R-:W-:Y:S01]  /*0140*/  MOV R4, 0x1010101 ;  /* 0x0101010100047802 */ /* 0x000fe20000000f00 */
[----:B------:R-:W-:Y:S01]  /*0150*/  IMAD.MOV.U32 R8, RZ, RZ, 0x1010101 ;  /* 0x01010101ff087424 */ /* 0x000fe200078e00ff */
[----:B------:R-:W-:Y:S01]  /*0160*/  MOV R9, 0x1010101 ;  /* 0x0101010100097802 */ /* 0x000fe20000000f00 */
[----:B------:R-:W-:-:S06]  /*0170*/  IMAD.MOV.U32 R3, RZ, RZ, 0x0 ;  /* 0x00000000ff037424 */ /* 0x000fcc00078e00ff */
[C---:B------:R-:W-:Y:S08]  /*0180*/  IMMA.16816.S8.S8 R4, R8.reuse.ROW, R4.COL, RZ ;  /* 0x0000000408047237 */ /* 0x040ff000004054ff */
[----:B------:R-:W-:-:S15]  /*0190*/  IMMA.16816.S8.S8 R8, R8.ROW, R8.COL, RZ ;  /* 0x0000000808087237 */ /* 0x000fde00004054ff */
[----:B------:R-:W-:-:S04]  /*01a0*/  NOP ;  /* 0x0000000000007918 */ /* 0x000fc80000000000 */
[----:B------:R-:W-:Y:S01]  /*01b0*/  IMAD.IADD R13, R8, 0x1, R4 ;  /* 0x00000001080d7824 */ /* 0x000fe200078e0204 */
[----:B------:R-:W-:Y:S01]  /*01c0*/  IADD3 R9, PT, PT, R9, R5, RZ ;  /* 0x0000000509097210 */ /* 0x000fe20007ffe0ff */
[----:B------:R-:W-:Y:S01]  /*01d0*/  IMAD.IADD R15, R10, 0x1, R6 ;  /* 0x000000010a0f7824 */ /* 0x000fe200078e0206 */
[----:B------:R-:W-:Y:S01]  /*01e0*/  IADD3 R11, PT, PT, R11, R7, RZ ;  /* 0x000000070b0b7210 */ /* 0x000fe20007ffe0ff */
[----:B------:R-:W-:Y:S06]  /*01f0*/  RET.REL.NODEC R2 `(_Z20test_mma_ones_kernelPi) ;  /* 0xfffffffc02807950 */ /* 0x000fec0003c3ffff */
.L_x_9:
        /* <DEDUP_REMOVED lines=16> */
.L_x_23:


//--------------------- .nv.shared.reserved.0     --------------------------
	.section	.nv.shared.reserved.0,"aw",@nobits
	.weak		__nv_reservedSMEM_offset_0_alias
	.size		__nv_reservedSMEM_offset_0_alias, 0, 64
	.other		__nv_reservedSMEM_offset_0_alias,@"STO_CUDA_RESERVED_SHARED STV_DEFAULT"
__nv_reservedSMEM_offset_0_alias:
	.zero		0
	.zero		64


//--------------------- .nv.constant0._Z20test_tcq4_dot_kernelPK19block_rrs_int4_testPK19block_tcq4_k32_testPf --------------------------
	.section	.nv.constant0._Z20test_tcq4_dot_kernelPK19block_rrs_int4_testPK19block_tcq4_k32_testPf,"a",@progbits
	.sectionflags	@""
	.align	4
.nv.constant0._Z20test_tcq4_dot_kernelPK19block_rrs_int4_testPK19block_tcq4_k32_testPf:
	.zero		920


//--------------------- .nv.constant0._Z22test_mma_random_kernelPKaS0_Pi --------------------------
	.section	.nv.constant0._Z22test_mma_random_kernelPKaS0_Pi,"a",@progbits
	.sectionflags	@""
	.align	4
.nv.constant0._Z22test_mma_random_kernelPKaS0_Pi:
	.zero		920


//--------------------- .nv.constant0._Z29test_discover_a_layout_kernelPKaPi --------------------------
	.section	.nv.constant0._Z29test_discover_a_layout_kernelPKaPi,"a",@progbits
	.sectionflags	@""
	.align	4
.nv.constant0._Z29test_discover_a_layout_kernelPKaPi:
	.zero		912


//--------------------- .nv.constant0._Z29test_discover_b_layout_kernelPKaPii --------------------------
	.section	.nv.constant0._Z29test_discover_b_layout_kernelPKaPii,"a",@progbits
	.sectionflags	@""
	.align	4
.nv.constant0._Z29test_discover_b_layout_kernelPKaPii:
	.zero		916


//--------------------- .nv.constant0._Z32test_mma_layout_discovery_kernelPi --------------------------
	.section	.nv.constant0._Z32test_mma_layout_discovery_kernelPi,"a",@progbits
	.sectionflags	@""
	.align	4
.nv.constant0._Z32test_mma_layout_discovery_kernelPi:
	.zero		904


//--------------------- .nv.constant0._Z25test_mma_row_index_kernelPiPaS0_ --------------------------
	.section	.nv.constant0._Z25test_mma_row_index_kernelPiPaS0_,"a",@progbits
	.sectionflags	@""
	.align	4
.nv.constant0._Z25test_mma_row_index_kernelPiPaS0_:
	.zero		920


//--------------------- .nv.constant0._Z20test_mma_ones_kernelPi --------------------------
	.section	.nv.constant0._Z20test_mma_ones_kernelPi,"a",@progbits
	.sectionflags	@""
	.align	4
.nv.constant0._Z20test_mma_ones_kernelPi:
	.zero		904


//--------------------- SYMBOLS --------------------------

	.type		.nv.reservedSmem.offset0,@object
	.size		.nv.reservedSmem.offset0,0x4
